//
// Generated by NVIDIA NVVM Compiler
//
// Compiler Build ID: CL-36424714
// Cuda compilation tools, release 13.0, V13.0.88
// Based on NVVM 20.0.0
//

.version 9.0
.target sm_100
.address_size 64

	// .globl	_Z13gpuRayTracingPK15RayTracingParamP5Color

.visible .entry _Z13gpuRayTracingPK15RayTracingParamP5Color(
	.param .u64 .ptr .align 1 _Z13gpuRayTracingPK15RayTracingParamP5Color_param_0,
	.param .u64 .ptr .align 1 _Z13gpuRayTracingPK15RayTracingParamP5Color_param_1
)
{
	.reg .pred 	%p<105>;
	.reg .b16 	%rs<55>;
	.reg .b32 	%r<167>;
	.reg .b32 	%f<1186>;
	.reg .b64 	%rd<38>;
	.reg .b64 	%fd<10>;

	ld.param.u64 	%rd10, [_Z13gpuRayTracingPK15RayTracingParamP5Color_param_0];
	cvta.to.global.u64 	%rd12, %rd10;
	mov.u32 	%r70, %ctaid.x;
	mov.u32 	%r71, %ntid.x;
	mov.u32 	%r72, %tid.x;
	mad.lo.s32 	%r73, %r70, %r71, %r72;
	mov.u32 	%r74, %ctaid.y;
	mov.u32 	%r75, %ntid.y;
	mov.u32 	%r76, %tid.y;
	mad.lo.s32 	%r77, %r74, %r75, %r76;
	shl.b32 	%r78, %r77, 11;
	add.s32 	%r1, %r78, %r73;
	cvt.rn.f32.s32 	%f500, %r73;
	mul.f32 	%f501, %f500, 0f3A000000;
	cvt.rn.f32.u32 	%f502, %r77;
	mul.f32 	%f503, %f502, 0f3A000000;
	ld.global.f32 	%f504, [%rd12+24];
	ld.global.f32 	%f505, [%rd12+28];
	ld.global.f32 	%f506, [%rd12+32];
	cvt.f64.f32 	%fd1, %f501;
	add.f64 	%fd2, %fd1, 0dBFE0000000000000;
	ld.global.f32 	%f507, [%rd12+48];
	cvt.f64.f32 	%fd3, %f507;
	mul.f64 	%fd4, %fd2, %fd3;
	cvt.rn.f32.f64 	%f508, %fd4;
	ld.global.f32 	%f509, [%rd12+36];
	ld.global.f32 	%f510, [%rd12+40];
	ld.global.f32 	%f511, [%rd12+44];
	cvt.f64.f32 	%fd5, %f503;
	add.f64 	%fd6, %fd5, 0dBFE0000000000000;
	mul.f64 	%fd7, %fd6, %fd3;
	cvt.rn.f32.f64 	%f512, %fd7;
	ld.global.f32 	%f858, [%rd12];
	ld.global.f32 	%f859, [%rd12+4];
	ld.global.f32 	%f860, [%rd12+8];
	ld.global.f32 	%f513, [%rd12+12];
	ld.global.f32 	%f514, [%rd12+16];
	ld.global.f32 	%f515, [%rd12+20];
	fma.rn.f32 	%f516, %f504, %f508, %f513;
	fma.rn.f32 	%f517, %f505, %f508, %f514;
	fma.rn.f32 	%f518, %f506, %f508, %f515;
	fma.rn.f32 	%f519, %f509, %f512, %f516;
	fma.rn.f32 	%f520, %f510, %f512, %f517;
	fma.rn.f32 	%f521, %f511, %f512, %f518;
	mul.f32 	%f522, %f520, %f520;
	fma.rn.f32 	%f523, %f519, %f519, %f522;
	fma.rn.f32 	%f524, %f521, %f521, %f523;
	sqrt.rn.f32 	%f525, %f524;
	rcp.rn.f32 	%f526, %f525;
	mul.f32 	%f863, %f519, %f526;
	mul.f32 	%f862, %f520, %f526;
	mul.f32 	%f861, %f521, %f526;
	ld.global.u32 	%r2, [%rd12+52];
	ld.global.u32 	%r3, [%rd12+816];
	mov.f32 	%f1176, 0f00000000;
	mov.f32 	%f834, 0f3F800000;
	mov.b32 	%r121, 0;
	mov.f32 	%f1185, %f834;
	mov.f32 	%f1177, %f1176;
	mov.f32 	%f1178, %f1176;
	mov.f32 	%f1181, %f1176;
	mov.f32 	%f1180, %f1176;
	mov.f32 	%f1179, %f1176;
$L__BB0_1:
	setp.lt.s32 	%p4, %r2, 1;
	mov.f32 	%f1006, 0f7F7FFFFF;
	mov.b16 	%rs54, 0;
	@%p4 bra 	$L__BB0_21;
	setp.eq.s32 	%p5, %r2, 1;
	mov.b16 	%rs54, 0;
	mov.f32 	%f1006, 0f7F7FFFFF;
	mov.b32 	%r133, 0;
	@%p5 bra 	$L__BB0_15;
	mov.b16 	%rs54, 0;
	mov.f32 	%f1006, 0f7F7FFFFF;
	mov.b32 	%r124, 0;
$L__BB0_4:
	ld.param.u64 	%rd31, [_Z13gpuRayTracingPK15RayTracingParamP5Color_param_0];
	cvta.to.global.u64 	%rd1, %rd31;
	mul.wide.u32 	%rd13, %r124, 76;
	add.s64 	%rd2, %rd1, %rd13;
	ld.global.f32 	%f60, [%rd2+56];
	ld.global.f32 	%f61, [%rd2+60];
	ld.global.f32 	%f62, [%rd2+64];
	sub.f32 	%f531, %f858, %f60;
	sub.f32 	%f532, %f859, %f61;
	sub.f32 	%f533, %f860, %f62;
	mul.f32 	%f534, %f862, %f532;
	fma.rn.f32 	%f535, %f863, %f531, %f534;
	fma.rn.f32 	%f63, %f861, %f533, %f535;
	setp.gtu.f32 	%p7, %f63, 0f00000000;
	mov.pred 	%p102, 0;
	@%p7 bra 	$L__BB0_7;
	ld.global.f32 	%f536, [%rd2+72];
	mul.f32 	%f539, %f532, %f532;
	fma.rn.f32 	%f540, %f531, %f531, %f539;
	fma.rn.f32 	%f542, %f533, %f533, %f540;
	sub.f32 	%f543, %f536, %f542;
	fma.rn.f32 	%f64, %f63, %f63, %f543;
	setp.ltu.f32 	%p9, %f64, 0f00000000;
	@%p9 bra 	$L__BB0_7;
	neg.f32 	%f544, %f63;
	sqrt.rn.f32 	%f545, %f64;
	sub.f32 	%f887, %f544, %f545;
	fma.rn.f32 	%f889, %f863, %f887, %f858;
	fma.rn.f32 	%f890, %f862, %f887, %f859;
	fma.rn.f32 	%f891, %f861, %f887, %f860;
	sub.f32 	%f546, %f889, %f60;
	sub.f32 	%f547, %f890, %f61;
	sub.f32 	%f548, %f891, %f62;
	mul.f32 	%f549, %f547, %f547;
	fma.rn.f32 	%f550, %f546, %f546, %f549;
	fma.rn.f32 	%f551, %f548, %f548, %f550;
	sqrt.rn.f32 	%f552, %f551;
	rcp.rn.f32 	%f553, %f552;
	mul.f32 	%f892, %f546, %f553;
	mul.f32 	%f893, %f547, %f553;
	mul.f32 	%f894, %f548, %f553;
	ld.global.f32 	%f888, [%rd2+104];
	mov.pred 	%p102, -1;
$L__BB0_7:
	setp.geu.f32 	%p11, %f887, %f1006;
	not.pred 	%p12, %p102;
	or.pred  	%p13, %p12, %p11;
	@%p13 bra 	$L__BB0_9;
	mov.b32 	%r164, 0;
	mov.b16 	%rs54, 1;
	mov.f32 	%f1157, %f894;
	mov.f32 	%f1158, %f893;
	mov.f32 	%f1159, %f892;
	mov.f32 	%f1160, %f891;
	mov.f32 	%f1161, %f890;
	mov.f32 	%f1162, %f889;
	mov.f32 	%f1163, %f888;
	mov.f32 	%f1006, %f887;
	mov.u32 	%r163, %r124;
$L__BB0_9:
	ld.global.f32 	%f89, [%rd2+132];
	ld.global.f32 	%f90, [%rd2+136];
	ld.global.f32 	%f91, [%rd2+140];
	sub.f32 	%f554, %f858, %f89;
	sub.f32 	%f555, %f859, %f90;
	sub.f32 	%f556, %f860, %f91;
	mul.f32 	%f557, %f862, %f555;
	fma.rn.f32 	%f558, %f863, %f554, %f557;
	fma.rn.f32 	%f92, %f861, %f556, %f558;
	setp.gtu.f32 	%p15, %f92, 0f00000000;
	mov.pred 	%p103, 0;
	@%p15 bra 	$L__BB0_12;
	ld.global.f32 	%f559, [%rd2+148];
	mul.f32 	%f562, %f555, %f555;
	fma.rn.f32 	%f563, %f554, %f554, %f562;
	fma.rn.f32 	%f565, %f556, %f556, %f563;
	sub.f32 	%f566, %f559, %f565;
	fma.rn.f32 	%f93, %f92, %f92, %f566;
	setp.ltu.f32 	%p17, %f93, 0f00000000;
	@%p17 bra 	$L__BB0_12;
	neg.f32 	%f567, %f92;
	sqrt.rn.f32 	%f568, %f93;
	sub.f32 	%f887, %f567, %f568;
	fma.rn.f32 	%f889, %f863, %f887, %f858;
	fma.rn.f32 	%f890, %f862, %f887, %f859;
	fma.rn.f32 	%f891, %f861, %f887, %f860;
	sub.f32 	%f569, %f889, %f89;
	sub.f32 	%f570, %f890, %f90;
	sub.f32 	%f571, %f891, %f91;
	mul.f32 	%f572, %f570, %f570;
	fma.rn.f32 	%f573, %f569, %f569, %f572;
	fma.rn.f32 	%f574, %f571, %f571, %f573;
	sqrt.rn.f32 	%f575, %f574;
	rcp.rn.f32 	%f576, %f575;
	mul.f32 	%f892, %f569, %f576;
	mul.f32 	%f893, %f570, %f576;
	mul.f32 	%f894, %f571, %f576;
	ld.global.f32 	%f888, [%rd2+180];
	mov.pred 	%p103, -1;
$L__BB0_12:
	setp.geu.f32 	%p19, %f887, %f1006;
	not.pred 	%p20, %p103;
	or.pred  	%p21, %p20, %p19;
	@%p21 bra 	$L__BB0_14;
	add.s32 	%r163, %r124, 1;
	mov.b32 	%r164, 0;
	mov.b16 	%rs54, 1;
	mov.f32 	%f1157, %f894;
	mov.f32 	%f1158, %f893;
	mov.f32 	%f1159, %f892;
	mov.f32 	%f1160, %f891;
	mov.f32 	%f1161, %f890;
	mov.f32 	%f1162, %f889;
	mov.f32 	%f1163, %f888;
	mov.f32 	%f1006, %f887;
$L__BB0_14:
	add.s32 	%r124, %r124, 2;
	and.b32  	%r133, %r2, 2147483646;
	setp.ne.s32 	%p22, %r124, %r133;
	@%p22 bra 	$L__BB0_4;
$L__BB0_15:
	and.b32  	%r84, %r2, 1;
	setp.eq.b32 	%p23, %r84, 1;
	not.pred 	%p24, %p23;
	@%p24 bra 	$L__BB0_21;
	ld.param.u64 	%rd32, [_Z13gpuRayTracingPK15RayTracingParamP5Color_param_0];
	cvta.to.global.u64 	%rd15, %rd32;
	mul.wide.u32 	%rd16, %r133, 76;
	add.s64 	%rd17, %rd15, %rd16;
	add.s64 	%rd4, %rd17, 56;
	ld.global.f32 	%f150, [%rd17+56];
	ld.global.f32 	%f151, [%rd17+60];
	ld.global.f32 	%f152, [%rd17+64];
	sub.f32 	%f577, %f858, %f150;
	sub.f32 	%f578, %f859, %f151;
	sub.f32 	%f579, %f860, %f152;
	mul.f32 	%f580, %f862, %f578;
	fma.rn.f32 	%f581, %f863, %f577, %f580;
	fma.rn.f32 	%f153, %f861, %f579, %f581;
	setp.gtu.f32 	%p26, %f153, 0f00000000;
	mov.pred 	%p104, 0;
	@%p26 bra 	$L__BB0_19;
	ld.global.f32 	%f582, [%rd4+16];
	mul.f32 	%f585, %f578, %f578;
	fma.rn.f32 	%f586, %f577, %f577, %f585;
	fma.rn.f32 	%f588, %f579, %f579, %f586;
	sub.f32 	%f589, %f582, %f588;
	fma.rn.f32 	%f154, %f153, %f153, %f589;
	setp.ltu.f32 	%p28, %f154, 0f00000000;
	@%p28 bra 	$L__BB0_19;
	neg.f32 	%f590, %f153;
	sqrt.rn.f32 	%f591, %f154;
	sub.f32 	%f887, %f590, %f591;
	fma.rn.f32 	%f889, %f863, %f887, %f858;
	fma.rn.f32 	%f890, %f862, %f887, %f859;
	fma.rn.f32 	%f891, %f861, %f887, %f860;
	sub.f32 	%f592, %f889, %f150;
	sub.f32 	%f593, %f890, %f151;
	sub.f32 	%f594, %f891, %f152;
	mul.f32 	%f595, %f593, %f593;
	fma.rn.f32 	%f596, %f592, %f592, %f595;
	fma.rn.f32 	%f597, %f594, %f594, %f596;
	sqrt.rn.f32 	%f598, %f597;
	rcp.rn.f32 	%f599, %f598;
	mul.f32 	%f892, %f592, %f599;
	mul.f32 	%f893, %f593, %f599;
	mul.f32 	%f894, %f594, %f599;
	ld.global.f32 	%f888, [%rd4+48];
	mov.pred 	%p104, -1;
$L__BB0_19:
	setp.geu.f32 	%p30, %f887, %f1006;
	not.pred 	%p31, %p104;
	or.pred  	%p32, %p31, %p30;
	@%p32 bra 	$L__BB0_21;
	mov.b32 	%r164, 0;
	mov.b16 	%rs54, 1;
	mov.f32 	%f1157, %f894;
	mov.f32 	%f1158, %f893;
	mov.f32 	%f1159, %f892;
	mov.f32 	%f1160, %f891;
	mov.f32 	%f1161, %f890;
	mov.f32 	%f1162, %f889;
	mov.f32 	%f1163, %f888;
	mov.f32 	%f1006, %f887;
	mov.u32 	%r163, %r133;
$L__BB0_21:
	setp.lt.s32 	%p33, %r3, 1;
	@%p33 bra 	$L__BB0_57;
	setp.lt.u32 	%p34, %r3, 4;
	mov.b32 	%r160, 0;
	@%p34 bra 	$L__BB0_41;
	mov.b32 	%r138, 0;
$L__BB0_24:
	.pragma "nounroll";
	ld.param.u64 	%rd33, [_Z13gpuRayTracingPK15RayTracingParamP5Color_param_0];
	cvta.to.global.u64 	%rd18, %rd33;
	mul.wide.u32 	%rd19, %r138, 32;
	add.s64 	%rd5, %rd18, %rd19;
	ld.global.f32 	%f203, [%rd5+820];
	ld.global.f32 	%f204, [%rd5+824];
	ld.global.f32 	%f205, [%rd5+828];
	mul.f32 	%f601, %f862, %f204;
	fma.rn.f32 	%f602, %f863, %f203, %f601;
	fma.rn.f32 	%f206, %f861, %f205, %f602;
	setp.ge.f32 	%p35, %f206, 0f00000000;
	@%p35 bra 	$L__BB0_26;
	ld.global.f32 	%f603, [%rd5+832];
	ld.global.f32 	%f604, [%rd5+836];
	ld.global.f32 	%f605, [%rd5+840];
	sub.f32 	%f606, %f858, %f603;
	sub.f32 	%f607, %f859, %f604;
	sub.f32 	%f608, %f860, %f605;
	mul.f32 	%f609, %f204, %f607;
	fma.rn.f32 	%f610, %f203, %f606, %f609;
	fma.rn.f32 	%f611, %f205, %f608, %f610;
	neg.f32 	%f612, %f611;
	div.rn.f32 	%f991, %f612, %f206;
	fma.rn.f32 	%f993, %f863, %f991, %f858;
	fma.rn.f32 	%f994, %f862, %f991, %f859;
	fma.rn.f32 	%f995, %f861, %f991, %f860;
	ld.global.f32 	%f992, [%rd5+848];
	mov.f32 	%f996, %f203;
	mov.f32 	%f997, %f204;
	mov.f32 	%f998, %f205;
$L__BB0_26:
	setp.ge.f32 	%p36, %f206, 0f00000000;
	setp.geu.f32 	%p37, %f991, %f1006;
	or.pred  	%p38, %p36, %p37;
	@%p38 bra 	$L__BB0_28;
	mov.b32 	%r164, 1;
	mov.b16 	%rs54, 1;
	mov.f32 	%f1157, %f998;
	mov.f32 	%f1158, %f997;
	mov.f32 	%f1159, %f996;
	mov.f32 	%f1160, %f995;
	mov.f32 	%f1161, %f994;
	mov.f32 	%f1162, %f993;
	mov.f32 	%f1163, %f992;
	mov.f32 	%f1006, %f991;
	mov.u32 	%r163, %r138;
$L__BB0_28:
	ld.global.f32 	%f228, [%rd5+852];
	ld.global.f32 	%f229, [%rd5+856];
	ld.global.f32 	%f230, [%rd5+860];
	mul.f32 	%f613, %f862, %f229;
	fma.rn.f32 	%f614, %f863, %f228, %f613;
	fma.rn.f32 	%f231, %f861, %f230, %f614;
	setp.ge.f32 	%p39, %f231, 0f00000000;
	@%p39 bra 	$L__BB0_30;
	ld.global.f32 	%f615, [%rd5+864];
	ld.global.f32 	%f616, [%rd5+868];
	ld.global.f32 	%f617, [%rd5+872];
	sub.f32 	%f618, %f858, %f615;
	sub.f32 	%f619, %f859, %f616;
	sub.f32 	%f620, %f860, %f617;
	mul.f32 	%f621, %f229, %f619;
	fma.rn.f32 	%f622, %f228, %f618, %f621;
	fma.rn.f32 	%f623, %f230, %f620, %f622;
	neg.f32 	%f624, %f623;
	div.rn.f32 	%f991, %f624, %f231;
	fma.rn.f32 	%f993, %f863, %f991, %f858;
	fma.rn.f32 	%f994, %f862, %f991, %f859;
	fma.rn.f32 	%f995, %f861, %f991, %f860;
	ld.global.f32 	%f992, [%rd5+880];
	mov.f32 	%f996, %f228;
	mov.f32 	%f997, %f229;
	mov.f32 	%f998, %f230;
$L__BB0_30:
	setp.ge.f32 	%p40, %f231, 0f00000000;
	setp.geu.f32 	%p41, %f991, %f1006;
	or.pred  	%p42, %p40, %p41;
	@%p42 bra 	$L__BB0_32;
	add.s32 	%r163, %r138, 1;
	mov.b32 	%r164, 1;
	mov.b16 	%rs54, 1;
	mov.f32 	%f1157, %f998;
	mov.f32 	%f1158, %f997;
	mov.f32 	%f1159, %f996;
	mov.f32 	%f1160, %f995;
	mov.f32 	%f1161, %f994;
	mov.f32 	%f1162, %f993;
	mov.f32 	%f1163, %f992;
	mov.f32 	%f1006, %f991;
$L__BB0_32:
	ld.global.f32 	%f253, [%rd5+884];
	ld.global.f32 	%f254, [%rd5+888];
	ld.global.f32 	%f255, [%rd5+892];
	mul.f32 	%f625, %f862, %f254;
	fma.rn.f32 	%f626, %f863, %f253, %f625;
	fma.rn.f32 	%f256, %f861, %f255, %f626;
	setp.ge.f32 	%p43, %f256, 0f00000000;
	@%p43 bra 	$L__BB0_34;
	ld.global.f32 	%f627, [%rd5+896];
	ld.global.f32 	%f628, [%rd5+900];
	ld.global.f32 	%f629, [%rd5+904];
	sub.f32 	%f630, %f858, %f627;
	sub.f32 	%f631, %f859, %f628;
	sub.f32 	%f632, %f860, %f629;
	mul.f32 	%f633, %f254, %f631;
	fma.rn.f32 	%f634, %f253, %f630, %f633;
	fma.rn.f32 	%f635, %f255, %f632, %f634;
	neg.f32 	%f636, %f635;
	div.rn.f32 	%f991, %f636, %f256;
	fma.rn.f32 	%f993, %f863, %f991, %f858;
	fma.rn.f32 	%f994, %f862, %f991, %f859;
	fma.rn.f32 	%f995, %f861, %f991, %f860;
	ld.global.f32 	%f992, [%rd5+912];
	mov.f32 	%f996, %f253;
	mov.f32 	%f997, %f254;
	mov.f32 	%f998, %f255;
$L__BB0_34:
	setp.ge.f32 	%p44, %f256, 0f00000000;
	setp.geu.f32 	%p45, %f991, %f1006;
	or.pred  	%p46, %p44, %p45;
	@%p46 bra 	$L__BB0_36;
	add.s32 	%r163, %r138, 2;
	mov.b32 	%r164, 1;
	mov.b16 	%rs54, 1;
	mov.f32 	%f1157, %f998;
	mov.f32 	%f1158, %f997;
	mov.f32 	%f1159, %f996;
	mov.f32 	%f1160, %f995;
	mov.f32 	%f1161, %f994;
	mov.f32 	%f1162, %f993;
	mov.f32 	%f1163, %f992;
	mov.f32 	%f1006, %f991;
$L__BB0_36:
	ld.global.f32 	%f278, [%rd5+916];
	ld.global.f32 	%f279, [%rd5+920];
	ld.global.f32 	%f280, [%rd5+924];
	mul.f32 	%f637, %f862, %f279;
	fma.rn.f32 	%f638, %f863, %f278, %f637;
	fma.rn.f32 	%f281, %f861, %f280, %f638;
	setp.ge.f32 	%p47, %f281, 0f00000000;
	@%p47 bra 	$L__BB0_38;
	ld.global.f32 	%f639, [%rd5+928];
	ld.global.f32 	%f640, [%rd5+932];
	ld.global.f32 	%f641, [%rd5+936];
	sub.f32 	%f642, %f858, %f639;
	sub.f32 	%f643, %f859, %f640;
	sub.f32 	%f644, %f860, %f641;
	mul.f32 	%f645, %f279, %f643;
	fma.rn.f32 	%f646, %f278, %f642, %f645;
	fma.rn.f32 	%f647, %f280, %f644, %f646;
	neg.f32 	%f648, %f647;
	div.rn.f32 	%f991, %f648, %f281;
	fma.rn.f32 	%f993, %f863, %f991, %f858;
	fma.rn.f32 	%f994, %f862, %f991, %f859;
	fma.rn.f32 	%f995, %f861, %f991, %f860;
	ld.global.f32 	%f992, [%rd5+944];
	mov.f32 	%f996, %f278;
	mov.f32 	%f997, %f279;
	mov.f32 	%f998, %f280;
$L__BB0_38:
	setp.ge.f32 	%p48, %f281, 0f00000000;
	setp.geu.f32 	%p49, %f991, %f1006;
	or.pred  	%p50, %p48, %p49;
	@%p50 bra 	$L__BB0_40;
	add.s32 	%r163, %r138, 3;
	mov.b32 	%r164, 1;
	mov.b16 	%rs54, 1;
	mov.f32 	%f1157, %f998;
	mov.f32 	%f1158, %f997;
	mov.f32 	%f1159, %f996;
	mov.f32 	%f1160, %f995;
	mov.f32 	%f1161, %f994;
	mov.f32 	%f1162, %f993;
	mov.f32 	%f1163, %f992;
	mov.f32 	%f1006, %f991;
$L__BB0_40:
	add.s32 	%r138, %r138, 4;
	and.b32  	%r160, %r3, 2147483644;
	setp.ne.s32 	%p51, %r138, %r160;
	@%p51 bra 	$L__BB0_24;
$L__BB0_41:
	and.b32  	%r94, %r3, 3;
	setp.eq.s32 	%p52, %r94, 0;
	@%p52 bra 	$L__BB0_57;
	setp.eq.s32 	%p53, %r94, 1;
	@%p53 bra 	$L__BB0_52;
	ld.param.u64 	%rd34, [_Z13gpuRayTracingPK15RayTracingParamP5Color_param_0];
	cvta.to.global.u64 	%rd20, %rd34;
	mul.wide.u32 	%rd21, %r160, 32;
	add.s64 	%rd6, %rd20, %rd21;
	ld.global.f32 	%f334, [%rd6+820];
	ld.global.f32 	%f335, [%rd6+824];
	ld.global.f32 	%f336, [%rd6+828];
	mul.f32 	%f650, %f862, %f335;
	fma.rn.f32 	%f651, %f863, %f334, %f650;
	fma.rn.f32 	%f337, %f861, %f336, %f651;
	setp.ge.f32 	%p54, %f337, 0f00000000;
	@%p54 bra 	$L__BB0_45;
	ld.global.f32 	%f652, [%rd6+832];
	ld.global.f32 	%f653, [%rd6+836];
	ld.global.f32 	%f654, [%rd6+840];
	sub.f32 	%f655, %f858, %f652;
	sub.f32 	%f656, %f859, %f653;
	sub.f32 	%f657, %f860, %f654;
	mul.f32 	%f658, %f335, %f656;
	fma.rn.f32 	%f659, %f334, %f655, %f658;
	fma.rn.f32 	%f660, %f336, %f657, %f659;
	neg.f32 	%f661, %f660;
	div.rn.f32 	%f991, %f661, %f337;
	fma.rn.f32 	%f993, %f863, %f991, %f858;
	fma.rn.f32 	%f994, %f862, %f991, %f859;
	fma.rn.f32 	%f995, %f861, %f991, %f860;
	ld.global.f32 	%f992, [%rd6+848];
	mov.f32 	%f996, %f334;
	mov.f32 	%f997, %f335;
	mov.f32 	%f998, %f336;
$L__BB0_45:
	setp.ge.f32 	%p55, %f337, 0f00000000;
	setp.geu.f32 	%p56, %f991, %f1006;
	or.pred  	%p57, %p55, %p56;
	@%p57 bra 	$L__BB0_47;
	mov.b32 	%r164, 1;
	mov.b16 	%rs54, 1;
	mov.f32 	%f1157, %f998;
	mov.f32 	%f1158, %f997;
	mov.f32 	%f1159, %f996;
	mov.f32 	%f1160, %f995;
	mov.f32 	%f1161, %f994;
	mov.f32 	%f1162, %f993;
	mov.f32 	%f1163, %f992;
	mov.f32 	%f1006, %f991;
	mov.u32 	%r163, %r160;
$L__BB0_47:
	ld.global.f32 	%f359, [%rd6+852];
	ld.global.f32 	%f360, [%rd6+856];
	ld.global.f32 	%f361, [%rd6+860];
	mul.f32 	%f662, %f862, %f360;
	fma.rn.f32 	%f663, %f863, %f359, %f662;
	fma.rn.f32 	%f362, %f861, %f361, %f663;
	setp.ge.f32 	%p58, %f362, 0f00000000;
	@%p58 bra 	$L__BB0_49;
	ld.global.f32 	%f664, [%rd6+864];
	ld.global.f32 	%f665, [%rd6+868];
	ld.global.f32 	%f666, [%rd6+872];
	sub.f32 	%f667, %f858, %f664;
	sub.f32 	%f668, %f859, %f665;
	sub.f32 	%f669, %f860, %f666;
	mul.f32 	%f670, %f360, %f668;
	fma.rn.f32 	%f671, %f359, %f667, %f670;
	fma.rn.f32 	%f672, %f361, %f669, %f671;
	neg.f32 	%f673, %f672;
	div.rn.f32 	%f991, %f673, %f362;
	fma.rn.f32 	%f993, %f863, %f991, %f858;
	fma.rn.f32 	%f994, %f862, %f991, %f859;
	fma.rn.f32 	%f995, %f861, %f991, %f860;
	ld.global.f32 	%f992, [%rd6+880];
	mov.f32 	%f996, %f359;
	mov.f32 	%f997, %f360;
	mov.f32 	%f998, %f361;
$L__BB0_49:
	setp.ge.f32 	%p59, %f362, 0f00000000;
	setp.geu.f32 	%p60, %f991, %f1006;
	or.pred  	%p61, %p59, %p60;
	@%p61 bra 	$L__BB0_51;
	add.s32 	%r163, %r160, 1;
	mov.b32 	%r164, 1;
	mov.b16 	%rs54, 1;
	mov.f32 	%f1157, %f998;
	mov.f32 	%f1158, %f997;
	mov.f32 	%f1159, %f996;
	mov.f32 	%f1160, %f995;
	mov.f32 	%f1161, %f994;
	mov.f32 	%f1162, %f993;
	mov.f32 	%f1163, %f992;
	mov.f32 	%f1006, %f991;
$L__BB0_51:
	add.s32 	%r160, %r160, 2;
$L__BB0_52:
	and.b32  	%r97, %r3, 1;
	setp.eq.b32 	%p62, %r97, 1;
	not.pred 	%p63, %p62;
	@%p63 bra 	$L__BB0_57;
	ld.param.u64 	%rd35, [_Z13gpuRayTracingPK15RayTracingParamP5Color_param_0];
	cvta.to.global.u64 	%rd22, %rd35;
	mul.wide.u32 	%rd23, %r160, 32;
	add.s64 	%rd7, %rd22, %rd23;
	ld.global.f32 	%f415, [%rd7+820];
	ld.global.f32 	%f416, [%rd7+824];
	ld.global.f32 	%f417, [%rd7+828];
	mul.f32 	%f674, %f862, %f416;
	fma.rn.f32 	%f675, %f863, %f415, %f674;
	fma.rn.f32 	%f418, %f861, %f417, %f675;
	setp.ge.f32 	%p64, %f418, 0f00000000;
	@%p64 bra 	$L__BB0_55;
	ld.global.f32 	%f676, [%rd7+832];
	ld.global.f32 	%f677, [%rd7+836];
	ld.global.f32 	%f678, [%rd7+840];
	sub.f32 	%f679, %f858, %f676;
	sub.f32 	%f680, %f859, %f677;
	sub.f32 	%f681, %f860, %f678;
	mul.f32 	%f682, %f416, %f680;
	fma.rn.f32 	%f683, %f415, %f679, %f682;
	fma.rn.f32 	%f684, %f417, %f681, %f683;
	neg.f32 	%f685, %f684;
	div.rn.f32 	%f991, %f685, %f418;
	fma.rn.f32 	%f993, %f863, %f991, %f858;
	fma.rn.f32 	%f994, %f862, %f991, %f859;
	fma.rn.f32 	%f995, %f861, %f991, %f860;
	ld.global.f32 	%f992, [%rd7+848];
	mov.f32 	%f996, %f415;
	mov.f32 	%f997, %f416;
	mov.f32 	%f998, %f417;
$L__BB0_55:
	setp.ge.f32 	%p65, %f418, 0f00000000;
	setp.geu.f32 	%p66, %f991, %f1006;
	or.pred  	%p67, %p65, %p66;
	@%p67 bra 	$L__BB0_57;
	mov.b32 	%r164, 1;
	mov.b16 	%rs54, 1;
	mov.f32 	%f1157, %f998;
	mov.f32 	%f1158, %f997;
	mov.f32 	%f1159, %f996;
	mov.f32 	%f1160, %f995;
	mov.f32 	%f1161, %f994;
	mov.f32 	%f1162, %f993;
	mov.f32 	%f1163, %f992;
	mov.u32 	%r163, %r160;
$L__BB0_57:
	and.b16  	%rs35, %rs54, 255;
	setp.eq.s16 	%p68, %rs35, 0;
	mov.f32 	%f831, 0f00000000;
	mov.f32 	%f832, 0f00000000;
	mov.f32 	%f833, 0f00000000;
	@%p68 bra 	$L__BB0_81;
	ld.param.u64 	%rd36, [_Z13gpuRayTracingPK15RayTracingParamP5Color_param_0];
	cvta.to.global.u64 	%rd8, %rd36;
	mov.f32 	%f689, 0f3F800000;
	sub.f32 	%f690, %f689, %f834;
	mul.f32 	%f691, %f1185, %f690;
	fma.rn.f32 	%f1181, %f1176, %f691, %f1181;
	fma.rn.f32 	%f1180, %f1177, %f691, %f1180;
	fma.rn.f32 	%f1179, %f1178, %f691, %f1179;
	mul.f32 	%f1185, %f1185, %f834;
	setp.eq.s32 	%p69, %r164, 1;
	@%p69 bra 	$L__BB0_66;
	setp.ne.s32 	%p70, %r164, 0;
	mov.f32 	%f1176, %f831;
	mov.f32 	%f1177, %f832;
	mov.f32 	%f1178, %f833;
	@%p70 bra 	$L__BB0_79;
	mul.wide.s32 	%rd26, %r163, 76;
	add.s64 	%rd27, %rd8, %rd26;
	add.s64 	%rd9, %rd27, 56;
	ld.global.f32 	%f725, [%rd27+108];
	ld.global.f32 	%f726, [%rd27+112];
	ld.global.f32 	%f727, [%rd27+116];
	mul.f32 	%f728, %f1158, %f726;
	fma.rn.f32 	%f729, %f1159, %f725, %f728;
	fma.rn.f32 	%f730, %f1157, %f727, %f729;
	sub.f32 	%f731, %f725, %f863;
	sub.f32 	%f732, %f726, %f862;
	sub.f32 	%f733, %f727, %f861;
	mul.f32 	%f734, %f732, %f732;
	fma.rn.f32 	%f735, %f731, %f731, %f734;
	fma.rn.f32 	%f736, %f733, %f733, %f735;
	sqrt.rn.f32 	%f737, %f736;
	rcp.rn.f32 	%f738, %f737;
	mul.f32 	%f739, %f731, %f738;
	mul.f32 	%f740, %f732, %f738;
	mul.f32 	%f741, %f733, %f738;
	mul.f32 	%f742, %f1158, %f740;
	fma.rn.f32 	%f743, %f1159, %f739, %f742;
	fma.rn.f32 	%f744, %f1157, %f741, %f743;
	ld.global.f32 	%f745, [%rd27+76];
	ld.global.f32 	%f746, [%rd27+80];
	ld.global.f32 	%f747, [%rd27+84];
	max.f32 	%f748, %f730, 0f00000000;
	mul.f32 	%f451, %f748, %f745;
	mul.f32 	%f452, %f748, %f746;
	mul.f32 	%f453, %f748, %f747;
	ld.global.f32 	%f454, [%rd27+88];
	ld.global.f32 	%f455, [%rd27+92];
	ld.global.f32 	%f456, [%rd27+96];
	max.f32 	%f457, %f744, 0f00000000;
	ld.global.u32 	%r103, [%rd27+100];
	cvt.rn.f32.s32 	%f458, %r103;
	abs.f32 	%f459, %f457;
	setp.eq.f32 	%p85, %f457, 0f3F800000;
	setp.eq.s32 	%p86, %r103, 0;
	or.pred  	%p87, %p85, %p86;
	mov.f32 	%f1172, 0f3F800000;
	@%p87 bra 	$L__BB0_65;
	setp.num.f32 	%p88, %f459, %f459;
	abs.f32 	%f749, %f458;
	setp.num.f32 	%p89, %f749, %f749;
	and.pred  	%p90, %p88, %p89;
	@%p90 bra 	$L__BB0_63;
	add.rn.f32 	%f1172, %f457, %f458;
	bra.uni 	$L__BB0_65;
$L__BB0_63:
	setp.lt.f32 	%p91, %f459, 0f00800000;
	mul.f32 	%f753, %f459, 0f4B800000;
	selp.f32 	%f754, %f753, %f459, %p91;
	mov.b32 	%r104, %f754;
	add.s32 	%r105, %r104, -1060439283;
	and.b32  	%r106, %r105, -8388608;
	sub.s32 	%r107, %r104, %r106;
	mov.b32 	%f755, %r107;
	cvt.rn.f32.s32 	%f756, %r106;
	selp.f32 	%f757, 0fC1C00000, 0f00000000, %p91;
	fma.rn.f32 	%f758, %f756, 0f34000000, %f757;
	add.f32 	%f759, %f755, 0fBF800000;
	add.f32 	%f760, %f755, 0f3F800000;
	rcp.approx.ftz.f32 	%f761, %f760;
	add.f32 	%f762, %f759, %f759;
	mul.f32 	%f763, %f762, %f761;
	mul.f32 	%f764, %f763, %f763;
	neg.f32 	%f765, %f763;
	sub.f32 	%f766, %f759, %f763;
	add.f32 	%f767, %f766, %f766;
	fma.rn.f32 	%f768, %f765, %f759, %f767;
	mul.rn.f32 	%f769, %f761, %f768;
	fma.rn.f32 	%f770, %f764, 0f3A2C32E4, 0f3B52E7DB;
	fma.rn.f32 	%f771, %f770, %f764, 0f3C93BB73;
	fma.rn.f32 	%f772, %f771, %f764, 0f3DF6384F;
	mul.rn.f32 	%f773, %f772, %f764;
	fma.rn.f32 	%f774, %f763, 0f3FB8AA3B, %f758;
	mul.f32 	%f775, %f773, 0f40400000;
	sub.f32 	%f776, %f758, %f774;
	fma.rn.f32 	%f777, %f763, 0f3FB8AA3B, %f776;
	fma.rn.f32 	%f778, %f769, 0f3FB8AA3B, %f777;
	fma.rn.f32 	%f779, %f763, 0f32A55E34, %f778;
	fma.rn.f32 	%f780, %f775, %f769, %f779;
	fma.rn.f32 	%f781, %f773, %f763, %f780;
	add.rn.f32 	%f782, %f774, %f781;
	mul.rn.f32 	%f783, %f782, %f458;
	cvt.rni.f32.f32 	%f784, %f783;
	sub.f32 	%f785, %f783, %f784;
	neg.f32 	%f786, %f783;
	fma.rn.f32 	%f787, %f782, %f458, %f786;
	neg.f32 	%f788, %f774;
	add.rn.f32 	%f789, %f782, %f788;
	neg.f32 	%f790, %f789;
	add.rn.f32 	%f791, %f781, %f790;
	fma.rn.f32 	%f792, %f791, %f458, %f787;
	add.f32 	%f793, %f785, %f792;
	setp.gt.f32 	%p92, %f784, 0f00000000;
	selp.b32 	%r108, 0, -2097152000, %p92;
	setp.neu.f32 	%p93, %f457, 0f00000000;
	setp.neu.f32 	%p94, %f459, 0f7F800000;
	setp.lt.f32 	%p95, %f783, 0f00000000;
	selp.f32 	%f794, 0f00000000, 0f7F800000, %p95;
	abs.f32 	%f795, %f783;
	setp.gt.f32 	%p96, %f795, 0f43180000;
	cvt.rzi.s32.f32 	%r109, %f784;
	shl.b32 	%r110, %r109, 23;
	sub.s32 	%r111, %r110, %r108;
	mov.b32 	%f796, %r111;
	add.s32 	%r112, %r108, 2130706432;
	mov.b32 	%f797, %r112;
	fma.rn.f32 	%f798, %f793, 0f391FCB8E, 0f3AAF85ED;
	fma.rn.f32 	%f799, %f798, %f793, 0f3C1D9856;
	fma.rn.f32 	%f800, %f799, %f793, 0f3D6357BB;
	fma.rn.f32 	%f801, %f800, %f793, 0f3E75FDEC;
	fma.rn.f32 	%f802, %f801, %f793, 0f3F317218;
	fma.rn.f32 	%f803, %f802, %f793, 0f3F800000;
	mul.f32 	%f804, %f803, %f797;
	mul.f32 	%f805, %f804, %f796;
	selp.f32 	%f1172, %f794, %f805, %p96;
	and.pred  	%p97, %p93, %p94;
	@%p97 bra 	$L__BB0_65;
	mul.f32 	%f806, %f458, 0f3F000000;
	cvt.rzi.f32.f32 	%f807, %f806;
	add.f32 	%f808, %f807, %f807;
	sub.f32 	%f809, %f458, %f808;
	abs.f32 	%f810, %f809;
	setp.neu.f32 	%p98, %f810, 0f3F800000;
	add.f32 	%f811, %f457, %f457;
	mov.b32 	%r113, %f811;
	setp.lt.s32 	%p99, %r103, 0;
	xor.b32  	%r114, %r113, 2139095040;
	selp.b32 	%r115, %r114, %r113, %p99;
	and.b32  	%r116, %r115, 2147483647;
	selp.b32 	%r117, %r116, %r115, %p98;
	mov.b32 	%f1172, %r117;
$L__BB0_65:
	ld.global.f32 	%f812, [%rd9+64];
	ld.global.f32 	%f813, [%rd9+68];
	ld.global.f32 	%f814, [%rd9+72];
	fma.rn.f32 	%f815, %f454, %f1172, %f451;
	fma.rn.f32 	%f816, %f455, %f1172, %f452;
	fma.rn.f32 	%f817, %f456, %f1172, %f453;
	mul.f32 	%f1176, %f812, %f815;
	mul.f32 	%f1177, %f813, %f816;
	mul.f32 	%f1178, %f817, %f814;
	bra.uni 	$L__BB0_79;
$L__BB0_66:
	cvt.f64.f32 	%fd8, %f1162;
	mul.f64 	%fd9, %fd8, 0d3FB999999999999A;
	cvt.rn.f32.f64 	%f692, %fd9;
	cvt.rmi.f32.f32 	%f693, %f692;
	mul.wide.s32 	%rd24, %r163, 32;
	add.s64 	%rd25, %rd8, %rd24;
	ld.global.f32 	%f694, [%rd25+844];
	mul.f32 	%f695, %f1160, %f694;
	cvt.rmi.f32.f32 	%f696, %f695;
	add.f32 	%f697, %f693, %f696;
	abs.f32 	%f467, %f697;
	abs.f32 	%f1175, %f467;
	setp.lt.f32 	%p71, %f1175, 0f40000000;
	@%p71 bra 	$L__BB0_77;
	setp.gtu.f32 	%p72, %f1175, 0f4B800000;
	@%p72 bra 	$L__BB0_74;
	mov.f32 	%f698, 0f40000000;
	div.approx.f32 	%f699, %f1175, %f698;
	cvt.rzi.f32.f32 	%f1173, %f699;
	fma.rn.f32 	%f470, %f1173, 0fC0000000, %f1175;
	mov.b32 	%r59, %f470;
	setp.lt.u32 	%p73, %r59, 1073741824;
	@%p73 bra 	$L__BB0_73;
	setp.lt.u32 	%p74, %r59, -2147483647;
	@%p74 bra 	$L__BB0_71;
	add.f32 	%f703, %f1173, 0fBF800000;
	setp.lt.f32 	%p77, %f470, 0fC0000000;
	add.f32 	%f704, %f703, 0fBF800000;
	selp.f32 	%f1173, %f704, %f703, %p77;
	bra.uni 	$L__BB0_73;
$L__BB0_71:
	add.f32 	%f1173, %f1173, 0f3F800000;
	setp.ltu.f32 	%p75, %f470, 0f40800000;
	@%p75 bra 	$L__BB0_73;
	add.f32 	%f700, %f1173, 0f3F800000;
	fma.rn.f32 	%f701, 0f40000000, 0fC0400000, %f470;
	setp.ge.f32 	%p76, %f701, 0f00000000;
	add.f32 	%f702, %f700, 0f3F800000;
	selp.f32 	%f1173, %f702, %f700, %p76;
$L__BB0_73:
	fma.rn.f32 	%f1175, %f1173, 0fC0000000, %f1175;
	bra.uni 	$L__BB0_77;
$L__BB0_74:
	mov.b32 	%r60, %f1175;
	and.b32  	%r99, %r60, 8388607;
	or.b32  	%r165, %r99, 1065353216;
	mov.b32 	%f1174, %r165;
	and.b32  	%r100, %r60, -8388608;
	add.s32 	%r166, %r100, -1073741824;
	setp.eq.s32 	%p78, %r166, 0;
	@%p78 bra 	$L__BB0_76;
$L__BB0_75:
	min.u32 	%r101, %r166, 192937984;
	add.s32 	%r102, %r165, %r101;
	mov.b32 	%f705, %r102;
	sub.f32 	%f706, %f705, %f705;
	add.f32 	%f707, %f706, %f705;
	sub.f32 	%f708, %f705, %f707;
	mov.f32 	%f709, 0f3F800000;
	fma.rz.f32 	%f710, %f708, %f709, %f707;
	cvt.rzi.f32.f32 	%f711, %f710;
	sub.f32 	%f1174, %f705, %f711;
	sub.s32 	%r166, %r166, %r101;
	mov.b32 	%r165, %f1174;
	setp.ne.s32 	%p79, %r166, 0;
	setp.ne.s32 	%p80, %r165, 0;
	and.pred  	%p81, %p79, %p80;
	@%p81 bra 	$L__BB0_75;
$L__BB0_76:
	setp.gt.u32 	%p82, %r60, 2139095039;
	selp.f32 	%f713, 0f7FFFFFFF, 0f4B800000, %p82;
	mul.f32 	%f714, %f1174, 0f34000000;
	mul.f32 	%f1175, %f713, %f714;
$L__BB0_77:
	abs.f32 	%f718, %f1175;
	setp.nan.f32 	%p83, %f718, %f718;
	copysign.f32 	%f719, %f467, %f1175;
	selp.f32 	%f720, %f1175, %f719, %p83;
	setp.lt.f32 	%p84, %f720, 0f3F800000;
	mov.f32 	%f1176, %f831;
	mov.f32 	%f1177, %f832;
	mov.f32 	%f1178, %f833;
	@%p84 bra 	$L__BB0_79;
	mov.f32 	%f1176, 0f3F800000;
	mov.f32 	%f1177, %f1176;
	mov.f32 	%f1178, %f1176;
$L__BB0_79:
	setp.leu.f32 	%p100, %f1163, 0f00000000;
	@%p100 bra 	$L__BB0_81;
	mul.f32 	%f818, %f863, %f1159;
	fma.rn.f32 	%f819, %f862, %f1158, %f818;
	fma.rn.f32 	%f820, %f861, %f1157, %f819;
	mul.f32 	%f821, %f820, 0fC0000000;
	fma.rn.f32 	%f863, %f1159, %f821, %f863;
	fma.rn.f32 	%f862, %f1158, %f821, %f862;
	fma.rn.f32 	%f861, %f1157, %f821, %f861;
	add.s32 	%r121, %r121, 1;
	setp.ne.s32 	%p101, %r121, 6;
	mov.f32 	%f834, %f1163;
	mov.f32 	%f858, %f1162;
	mov.f32 	%f859, %f1161;
	mov.f32 	%f860, %f1160;
	@%p101 bra 	$L__BB0_1;
$L__BB0_81:
	ld.param.u64 	%rd37, [_Z13gpuRayTracingPK15RayTracingParamP5Color_param_1];
	cvta.to.global.u64 	%rd28, %rd37;
	fma.rn.f32 	%f822, %f1176, %f1185, %f1181;
	fma.rn.f32 	%f823, %f1177, %f1185, %f1180;
	fma.rn.f32 	%f824, %f1178, %f1185, %f1179;
	cvt.sat.f32.f32 	%f825, %f822;
	mul.f32 	%f826, %f825, 0f437F0000;
	cvt.rzi.u32.f32 	%r118, %f826;
	mul.wide.s32 	%rd29, %r1, 4;
	add.s64 	%rd30, %rd28, %rd29;
	st.global.u8 	[%rd30+2], %r118;
	cvt.sat.f32.f32 	%f827, %f823;
	mul.f32 	%f828, %f827, 0f437F0000;
	cvt.rzi.u32.f32 	%r119, %f828;
	st.global.u8 	[%rd30+1], %r119;
	cvt.sat.f32.f32 	%f829, %f824;
	mul.f32 	%f830, %f829, 0f437F0000;
	cvt.rzi.u32.f32 	%r120, %f830;
	st.global.u8 	[%rd30], %r120;
	mov.b16 	%rs36, 255;
	st.global.u8 	[%rd30+3], %rs36;
	ret;

}


// ===== COMPILED SASS (sm_100) =====

	.target	sm_100

	.elftype	@"ET_EXEC"


//--------------------- .note.nv.tkinfo           --------------------------
	.section	.note.nv.tkinfo,"",@"SHT_NOTE"
	.sectionflags	@"SHF_NOTE_NV_TKINFO"
	.tkinfo
        /*0018*/ 	.word	0x00000002
        /*0030*/ 	.string	""
        /*0030*/ 	.string	"ptxas"
        /*0030*/ 	.string	"Cuda compilation tools, release 13.0, V13.0.88"
        /*0030*/ 	.string	"Build cuda_13.0.r13.0/compiler.36424714_0"
        /*0030*/ 	.string	"-arch sm_100 -m 64 "



//--------------------- .note.nv.cuinfo           --------------------------
	.section	.note.nv.cuinfo,"",@"SHT_NOTE"
	.sectionflags	@"SHF_NOTE_NV_CUINFO"
        /*0018*/ 	.short	0x0002
        /*001a*/ 	.short	0x0064
        /*001c*/ 	.short	0x0082
	.zero		2


//--------------------- .nv.info                  --------------------------
	.section	.nv.info,"",@"SHT_CUDA_INFO"
	.align	4


	//----- nvinfo : EIATTR_REGCOUNT
	.align		4
        /*0000*/ 	.byte	0x04, 0x2f
        /*0002*/ 	.short	(.L_1 - .L_0)
	.align		4
.L_0:
        /*0004*/ 	.word	index@(_Z13gpuRayTracingPK15RayTracingParamP5Color)
        /*0008*/ 	.word	0x0000003c


	//----- nvinfo : EIATTR_FRAME_SIZE
	.align		4
.L_1:
        /*000c*/ 	.byte	0x04, 0x11
        /*000e*/ 	.short	(.L_3 - .L_2)
	.align		4
.L_2:
        /*0010*/ 	.word	index@($__internal_2_$__cuda_sm3x_div_rn_noftz_f32_slowpath)
        /*0014*/ 	.word	0x00000000


	//----- nvinfo : EIATTR_FRAME_SIZE
	.align		4
.L_3:
        /*0018*/ 	.byte	0x04, 0x11
        /*001a*/ 	.short	(.L_5 - .L_4)
	.align		4
.L_4:
        /*001c*/ 	.word	index@($__internal_1_$__cuda_sm20_sqrt_rn_f32_slowpath)
        /*0020*/ 	.word	0x00000000


	//----- nvinfo : EIATTR_FRAME_SIZE
	.align		4
.L_5:
        /*0024*/ 	.byte	0x04, 0x11
        /*0026*/ 	.short	(.L_7 - .L_6)
	.align		4
.L_6:
        /*0028*/ 	.word	index@($__internal_0_$__cuda_sm20_rcp_rn_f32_slowpath)
        /*002c*/ 	.word	0x00000000


	//----- nvinfo : EIATTR_FRAME_SIZE
	.align		4
.L_7:
        /*0030*/ 	.byte	0x04, 0x11
        /*0032*/ 	.short	(.L_9 - .L_8)
	.align		4
.L_8:
        /*0034*/ 	.word	index@(_Z13gpuRayTracingPK15RayTracingParamP5Color)
        /*0038*/ 	.word	0x00000000


	//----- nvinfo : EIATTR_MIN_STACK_SIZE
	.align		4
.L_9:
        /*003c*/ 	.byte	0x04, 0x12
        /*003e*/ 	.short	(.L_11 - .L_10)
	.align		4
.L_10:
        /*0040*/ 	.word	index@(_Z13gpuRayTracingPK15RayTracingParamP5Color)
        /*0044*/ 	.word	0x00000000
.L_11:


//--------------------- .nv.compat                --------------------------
	.section	.nv.compat,"",@"SHT_CUDA_COMPAT_INFO"
	.align	4
        /*0000*/ 	.byte	0x02, 0x09, 0x00, 0x00, 0x02, 0x02, 0x01, 0x00, 0x02, 0x05, 0x05, 0x00, 0x03, 0x07, 0x01, 0x01
        /*0010*/ 	.byte	0x02, 0x03, 0x00, 0x00, 0x02, 0x06, 0x01, 0x00, 0x04, 0x0b, 0x08, 0x00, 0x01, 0x00, 0x00, 0x00
        /*0020*/ 	.byte	0x00, 0x00, 0x00, 0x00


//--------------------- .nv.info._Z13gpuRayTracingPK15RayTracingParamP5Color --------------------------
	.section	.nv.info._Z13gpuRayTracingPK15RayTracingParamP5Color,"",@"SHT_CUDA_INFO"
	.sectionflags	@""
	.align	4


	//----- nvinfo : EIATTR_CUDA_API_VERSION
	.align		4
        /*0000*/ 	.byte	0x04, 0x37
        /*0002*/ 	.short	(.L_13 - .L_12)
.L_12:
        /*0004*/ 	.word	0x00000082


	//----- nvinfo : EIATTR_KPARAM_INFO
	.align		4
.L_13:
        /*0008*/ 	.byte	0x04, 0x17
        /*000a*/ 	.short	(.L_15 - .L_14)
.L_14:
        /*000c*/ 	.word	0x00000000
        /*0010*/ 	.short	0x0001
        /*0012*/ 	.short	0x0008
        /*0014*/ 	.byte	0x00, 0xf5, 0x21, 0x00


	//----- nvinfo : EIATTR_KPARAM_INFO
	.align		4
.L_15:
        /*0018*/ 	.byte	0x04, 0x17
        /*001a*/ 	.short	(.L_17 - .L_16)
.L_16:
        /*001c*/ 	.word	0x00000000
        /*0020*/ 	.short	0x0000
        /*0022*/ 	.short	0x0000
        /*0024*/ 	.byte	0x00, 0xf5, 0x21, 0x00


	//----- nvinfo : EIATTR_SPARSE_MMA_MASK
	.align		4
.L_17:
        /*0028*/ 	.byte	0x03, 0x50
        /*002a*/ 	.short	0x0000


	//----- nvinfo : EIATTR_MAXREG_COUNT
	.align		4
        /*002c*/ 	.byte	0x03, 0x1b
        /*002e*/ 	.short	0x00ff


	//----- nvinfo : EIATTR_MERCURY_ISA_VERSION
	.align		4
        /*0030*/ 	.byte	0x03, 0x5f
        /*0032*/ 	.short	0x0101


	//----- nvinfo : EIATTR_VRC_CTA_INIT_COUNT
	.align		4
        /*0034*/ 	.byte	0x02, 0x4a
	.zero		1
	.zero		1


	//----- nvinfo : EIATTR_EXIT_INSTR_OFFSETS
	.align		4
        /*0038*/ 	.byte	0x04, 0x1c
        /*003a*/ 	.short	(.L_19 - .L_18)


	//   ....[0]....
.L_18:
        /*003c*/ 	.word	0x00004310


	//----- nvinfo : EIATTR_CRS_STACK_SIZE
	.align		4
.L_19:
        /*0040*/ 	.byte	0x04, 0x1e
        /*0042*/ 	.short	(.L_21 - .L_20)
.L_20:
        /*0044*/ 	.word	0x00000000


	//----- nvinfo : EIATTR_CBANK_PARAM_SIZE
	.align		4
.L_21:
        /*0048*/ 	.byte	0x03, 0x19
        /*004a*/ 	.short	0x0010


	//----- nvinfo : EIATTR_PARAM_CBANK
	.align		4
        /*004c*/ 	.byte	0x04, 0x0a
        /*004e*/ 	.short	(.L_23 - .L_22)
	.align		4
.L_22:
        /*0050*/ 	.word	index@(.nv.constant0._Z13gpuRayTracingPK15RayTracingParamP5Color)
        /*0054*/ 	.short	0x0380
        /*0056*/ 	.short	0x0010


	//----- nvinfo : EIATTR_SW_WAR
	.align		4
.L_23:
        /*0058*/ 	.byte	0x04, 0x36
        /*005a*/ 	.short	(.L_25 - .L_24)
.L_24:
        /*005c*/ 	.word	0x00000008
.L_25:


//--------------------- .nv.callgraph             --------------------------
	.section	.nv.callgraph,"",@"SHT_CUDA_CALLGRAPH"
	.align	4
	.sectionentsize	8
	.align		4
        /*0000*/ 	.word	0x00000000
	.align		4
        /*0004*/ 	.word	0xffffffff
	.align		4
        /*0008*/ 	.word	0x00000000
	.align		4
        /*000c*/ 	.word	0xfffffffe
	.align		4
        /*0010*/ 	.word	0x00000000
	.align		4
        /*0014*/ 	.word	0xfffffffd
	.align		4
        /*0018*/ 	.word	0x00000000
	.align		4
        /*001c*/ 	.word	0xfffffffc


//--------------------- .text._Z13gpuRayTracingPK15RayTracingParamP5Color --------------------------
	.section	.text._Z13gpuRayTracingPK15RayTracingParamP5Color,"ax",@progbits
	.align	128
        .global         _Z13gpuRayTracingPK15RayTracingParamP5Color
        .type           _Z13gpuRayTracingPK15RayTracingParamP5Color,@function
        .size           _Z13gpuRayTracingPK15RayTracingParamP5Color,(.L_x_115 - _Z13gpuRayTracingPK15RayTracingParamP5Color)
        .other          _Z13gpuRayTracingPK15RayTracingParamP5Color,@"STO_CUDA_ENTRY STV_DEFAULT"
_Z13gpuRayTracingPK15RayTracingParamP5Color:
.text._Z13gpuRayTracingPK15RayTracingParamP5Color:
[----:B------:R-:W-:Y:S08]  /*0000*/  LDC R1, c[0x0][0x37c] ;  /* 0x0000df00ff017b82 */ /* 0x000ff00000000800 */
[----:B------:R-:W0:Y:S01]  /*0010*/  LDC.64 R2, c[0x0][0x380] ;  /* 0x0000e000ff027b82 */ /* 0x000e220000000a00 */
[----:B------:R-:W0:Y:S02]  /*0020*/  LDCU.64 UR8, c[0x0][0x358] ;  /* 0x00006b00ff0877ac */ /* 0x000e240008000a00 */
[----:B0-----:R-:W2:Y:S04]  /*0030*/  LDG.E R5, desc[UR8][R2.64+0x30] ;  /* 0x0000300802057981 */ /* 0x001ea8000c1e1900 */
[----:B------:R-:W3:Y:S04]  /*0040*/  LDG.E R11, desc[UR8][R2.64+0x1c] ;  /* 0x00001c08020b7981 */ /* 0x000ee8000c1e1900 */
[----:B------:R-:W3:Y:S04]  /*0050*/  LDG.E R14, desc[UR8][R2.64+0x10] ;  /* 0x00001008020e7981 */ /* 0x000ee8000c1e1900 */
[----:B------:R-:W4:Y:S04]  /*0060*/  LDG.E R10, desc[UR8][R2.64+0x18] ;  /* 0x00001808020a7981 */ /* 0x000f28000c1e1900 */
[----:B------:R-:W4:Y:S04]  /*0070*/  LDG.E R13, desc[UR8][R2.64+0xc] ;  /* 0x00000c08020d7981 */ /* 0x000f28000c1e1900 */
[----:B------:R-:W4:Y:S04]  /*0080*/  LDG.E R34, desc[UR8][R2.64+0x28] ;  /* 0x0000280802227981 */ /* 0x000f28000c1e1900 */
[----:B------:R-:W4:Y:S04]  /*0090*/  LDG.E R35, desc[UR8][R2.64+0x24] ;  /* 0x0000240802237981 */ /* 0x000f28000c1e1900 */
[----:B------:R-:W4:Y:S04]  /*00a0*/  LDG.E R12, desc[UR8][R2.64+0x20] ;  /* 0x00002008020c7981 */ /* 0x000f28000c1e1900 */
[----:B------:R-:W4:Y:S04]  /*00b0*/  LDG.E R15, desc[UR8][R2.64+0x14] ;  /* 0x00001408020f7981 */ /* 0x000f28000c1e1900 */
[----:B------:R-:W4:Y:S01]  /*00c0*/  LDG.E R33, desc[UR8][R2.64+0x2c] ;  /* 0x00002c0802217981 */ /* 0x000f22000c1e1900 */
[----:B------:R-:W0:Y:S01]  /*00d0*/  S2R R7, SR_TID.X ;  /* 0x0000000000077919 */ /* 0x000e220000002100 */
[----:B------:R-:W1:Y:S01]  /*00e0*/  S2R R4, SR_TID.Y ;  /* 0x0000000000047919 */ /* 0x000e620000002200 */
[----:B------:R-:W0:Y:S01]  /*00f0*/  S2UR UR4, SR_CTAID.X ;  /* 0x00000000000479c3 */ /* 0x000e220000002500 */
[----:B------:R-:W5:Y:S04]  /*0100*/  LDG.E R40, desc[UR8][R2.64] ;  /* 0x0000000802287981 */ /* 0x000f68000c1e1900 */
[----:B------:R-:W5:Y:S03]  /*0110*/  LDG.E R37, desc[UR8][R2.64+0x4] ;  /* 0x0000040802257981 */ /* 0x000f66000c1e1900 */
[----:B------:R-:W0:Y:S01]  /*0120*/  LDC R36, c[0x0][0x360] ;  /* 0x0000d800ff247b82 */ /* 0x000e220000000800 */
[----:B------:R1:W5:Y:S01]  /*0130*/  LDG.E R38, desc[UR8][R2.64+0x8] ;  /* 0x0000080802267981 */ /* 0x000362000c1e1900 */
[----:B------:R-:W-:Y:S06]  /*0140*/  BSSY.RECONVERGENT B0, `(.L_x_0) ;  /* 0x0000028000007945 */ /* 0x000fec0003800200 */
[----:B------:R-:W1:Y:S08]  /*0150*/  S2UR UR5, SR_CTAID.Y ;  /* 0x00000000000579c3 */ /* 0x000e700000002600 */
[----:B------:R-:W1:Y:S01]  /*0160*/  LDC R9, c[0x0][0x364] ;  /* 0x0000d900ff097b82 */ /* 0x000e620000000800 */
[----:B0-----:R-:W-:-:S05]  /*0170*/  IMAD R36, R36, UR4, R7 ;  /* 0x0000000424247c24 */ /* 0x001fca000f8e0207 */
[----:B------:R-:W-:-:S05]  /*0180*/  I2FP.F32.S32 R0, R36 ;  /* 0x0000002400007245 */ /* 0x000fca0000201400 */
[----:B------:R-:W-:-:S04]  /*0190*/  FMUL R0, R0, 0.00048828125 ;  /* 0x3a00000000007820 */ /* 0x000fc80000400000 */
[----:B-1----:R-:W0:Y:S01]  /*01a0*/  F2F.F64.F32 R2, R0 ;  /* 0x0000000000027310 */ /* 0x002e220000201800 */
[----:B------:R-:W-:-:S05]  /*01b0*/  IMAD R9, R9, UR5, R4 ;  /* 0x0000000509097c24 */ /* 0x000fca000f8e0204 */
[----:B------:R-:W-:Y:S02]  /*01c0*/  I2FP.F32.U32 R4, R9 ;  /* 0x0000000900047245 */ /* 0x000fe40000201000 */
[----:B------:R-:W-:-:S03]  /*01d0*/  LEA R36, R9, R36, 0xb ;  /* 0x0000002409247211 */ /* 0x000fc600078e58ff */
[----:B------:R-:W-:Y:S01]  /*01e0*/  FMUL R8, R4, 0.00048828125 ;  /* 0x3a00000004087820 */ /* 0x000fe20000400000 */
[----:B0-----:R-:W-:-:S03]  /*01f0*/  DADD R2, R2, -0.5 ;  /* 0xbfe0000002027429 */ /* 0x001fc60000000000 */
[----:B------:R-:W0:Y:S02]  /*0200*/  F2F.F64.F32 R6, R8 ;  /* 0x0000000800067310 */ /* 0x000e240000201800 */
[----:B0-----:R-:W-:-:S06]  /*0210*/  DADD R6, R6, -0.5 ;  /* 0xbfe0000006067429 */ /* 0x001fcc0000000000 */
[----:B--2---:R-:W0:Y:S02]  /*0220*/  F2F.F64.F32 R4, R5 ;  /* 0x0000000500047310 */ /* 0x004e240000201800 */
[----:B0-----:R-:W-:Y:S02]  /*0230*/  DMUL R2, R2, R4 ;  /* 0x0000000402027228 */ /* 0x001fe40000000000 */
[----:B------:R-:W-:-:S08]  /*0240*/  DMUL R6, R4, R6 ;  /* 0x0000000604067228 */ /* 0x000fd00000000000 */
[----:B------:R-:W3:Y:S08]  /*0250*/  F2F.F32.F64 R3, R2 ;  /* 0x0000000200037310 */ /* 0x000ef00000301000 */
[----:B------:R-:W0:Y:S01]  /*0260*/  F2F.F32.F64 R6, R6 ;  /* 0x0000000600067310 */ /* 0x000e220000301000 */
[-C--:B---3--:R-:W-:Y:S01]  /*0270*/  FFMA R11, R11, R3.reuse, R14 ;  /* 0x000000030b0b7223 */ /* 0x088fe2000000000e */
[-C--:B----4-:R-:W-:Y:S01]  /*0280*/  FFMA R10, R10, R3.reuse, R13 ;  /* 0x000000030a0a7223 */ /* 0x090fe2000000000d */
[----:B------:R-:W-:-:S02]  /*0290*/  FFMA R12, R12, R3, R15 ;  /* 0x000000030c0c7223 */ /* 0x000fc4000000000f */
[-C--:B0-----:R-:W-:Y:S01]  /*02a0*/  FFMA R34, R34, R6.reuse, R11 ;  /* 0x0000000622227223 */ /* 0x081fe2000000000b */
[-C--:B------:R-:W-:Y:S01]  /*02b0*/  FFMA R35, R35, R6.reuse, R10 ;  /* 0x0000000623237223 */ /* 0x080fe2000000000a */
[----:B------:R-:W-:Y:S02]  /*02c0*/  FFMA R33, R33, R6, R12 ;  /* 0x0000000621217223 */ /* 0x000fe4000000000c */
[----:B------:R-:W-:-:S04]  /*02d0*/  FMUL R0, R34, R34 ;  /* 0x0000002222007220 */ /* 0x000fc80000400000 */
[----:B------:R-:W-:-:S04]  /*02e0*/  FFMA R0, R35, R35, R0 ;  /* 0x0000002323007223 */ /* 0x000fc80000000000 */
[----:B------:R-:W-:-:S04]  /*02f0*/  FFMA R48, R33, R33, R0 ;  /* 0x0000002121307223 */ /* 0x000fc80000000000 */
[----:B------:R0:W1:Y:S01]  /*0300*/  MUFU.RSQ R3, R48 ;  /* 0x0000003000037308 */ /* 0x0000620000001400 */
[----:B------:R-:W-:-:S04]  /*0310*/  IADD3 R0, PT, PT, R48, -0xd000000, RZ ;  /* 0xf300000030007810 */ /* 0x000fc80007ffe0ff */
[----:B------:R-:W-:-:S13]  /*0320*/  ISETP.GT.U32.AND P0, PT, R0, 0x727fffff, PT ;  /* 0x727fffff0000780c */ /* 0x000fda0003f04070 */
[----:B01----:R-:W-:Y:S05]  /*0330*/  @!P0 BRA `(.L_x_1) ;  /* 0x0000000000108947 */ /* 0x003fea0003800000 */
[----:B------:R-:W-:-:S07]  /*0340*/  MOV R2, 0x360 ;  /* 0x0000036000027802 */ /* 0x000fce0000000f00 */
[----:B-----5:R-:W-:Y:S05]  /*0350*/  CALL.REL.NOINC `($__internal_1_$__cuda_sm20_sqrt_rn_f32_slowpath) ;  /* 0x0000004000c07944 */ /* 0x020fea0003c00000 */
[----:B------:R-:W-:Y:S01]  /*0360*/  MOV R2, R50 ;  /* 0x0000003200027202 */ /* 0x000fe20000000f00 */
[----:B------:R-:W-:Y:S06]  /*0370*/  BRA `(.L_x_2) ;  /* 0x0000000000107947 */ /* 0x000fec0003800000 */
.L_x_1:
[----:B------:R-:W-:Y:S01]  /*0380*/  FMUL.FTZ R5, R48, R3 ;  /* 0x0000000330057220 */ /* 0x000fe20000410000 */
[----:B------:R-:W-:-:S03]  /*0390*/  FMUL.FTZ R3, R3, 0.5 ;  /* 0x3f00000003037820 */ /* 0x000fc60000410000 */
[----:B------:R-:W-:-:S04]  /*03a0*/  FFMA R2, -R5, R5, R48 ;  /* 0x0000000505027223 */ /* 0x000fc80000000130 */
[----:B------:R-:W-:-:S07]  /*03b0*/  FFMA R2, R2, R3, R5 ;  /* 0x0000000302027223 */ /* 0x000fce0000000005 */
.L_x_2:
[----:B------:R-:W-:Y:S05]  /*03c0*/  BSYNC.RECONVERGENT B0 ;  /* 0x0000000000007941 */ /* 0x000fea0003800200 */
.L_x_0:
[----:B------:R-:W-:Y:S01]  /*03d0*/  IADD3 R0, PT, PT, R2, 0x1800000, RZ ;  /* 0x0180000002007810 */ /* 0x000fe20007ffe0ff */
[----:B------:R-:W-:Y:S03]  /*03e0*/  BSSY.RECONVERGENT B0, `(.L_x_3) ;  /* 0x000000b000007945 */ /* 0x000fe60003800200 */
[----:B------:R-:W-:-:S04]  /*03f0*/  LOP3.LUT R0, R0, 0x7f800000, RZ, 0xc0, !PT ;  /* 0x7f80000000007812 */ /* 0x000fc800078ec0ff */
[----:B------:R-:W-:-:S13]  /*0400*/  ISETP.GT.U32.AND P0, PT, R0, 0x1ffffff, PT ;  /* 0x01ffffff0000780c */ /* 0x000fda0003f04070 */
[----:B------:R-:W-:Y:S05]  /*0410*/  @P0 BRA `(.L_x_4) ;  /* 0x00000000000c0947 */ /* 0x000fea0003800000 */
[----:B------:R-:W-:-:S07]  /*0420*/  MOV R48, 0x440 ;  /* 0x0000044000307802 */ /* 0x000fce0000000f00 */
[----:B-----5:R-:W-:Y:S05]  /*0430*/  CALL.REL.NOINC `($__internal_0_$__cuda_sm20_rcp_rn_f32_slowpath) ;  /* 0x0000003c00b87944 */ /* 0x020fea0003c00000 */
[----:B------:R-:W-:Y:S05]  /*0440*/  BRA `(.L_x_5) ;  /* 0x0000000000107947 */ /* 0x000fea0003800000 */
.L_x_4:
[----:B------:R-:W0:Y:S02]  /*0450*/  MUFU.RCP R51, R2 ;  /* 0x0000000200337308 */ /* 0x000e240000001000 */
[----:B0-----:R-:W-:-:S04]  /*0460*/  FFMA R0, R51, R2, -1 ;  /* 0xbf80000033007423 */ /* 0x001fc80000000002 */
[----:B------:R-:W-:-:S04]  /*0470*/  FADD.FTZ R0, -R0, -RZ ;  /* 0x800000ff00007221 */ /* 0x000fc80000010100 */
[----:B------:R-:W-:-:S07]  /*0480*/  FFMA R51, R51, R0, R51 ;  /* 0x0000000033337223 */ /* 0x000fce0000000033 */
.L_x_5:
[----:B------:R-:W-:Y:S05]  /*0490*/  BSYNC.RECONVERGENT B0 ;  /* 0x0000000000007941 */ /* 0x000fea0003800200 */
.L_x_3:
[----:B------:R-:W0:Y:S02]  /*04a0*/  LDC.64 R2, c[0x0][0x380] ;  /* 0x0000e000ff027b82 */ /* 0x000e240000000a00 */
[----:B0-----:R-:W2:Y:S04]  /*04b0*/  LDG.E R4, desc[UR8][R2.64+0x34] ;  /* 0x0000340802047981 */ /* 0x001ea8000c1e1900 */
[----:B------:R-:W3:Y:S01]  /*04c0*/  LDG.E R0, desc[UR8][R2.64+0x330] ;  /* 0x0003300802007981 */ /* 0x000ee2000c1e1900 */
[----:B------:R-:W-:Y:S01]  /*04d0*/  HFMA2 R32, -RZ, RZ, 1.875, 0 ;  /* 0x3f800000ff207431 */ /* 0x000fe200000001ff */
[----:B------:R-:W-:Y:S01]  /*04e0*/  BSSY.RECONVERGENT B0, `(.L_x_6) ;  /* 0x00003d2000007945 */ /* 0x000fe20003800200 */
[----:B------:R-:W-:Y:S02]  /*04f0*/  HFMA2 R24, -RZ, RZ, 0, 0 ;  /* 0x00000000ff187431 */ /* 0x000fe400000001ff */
[-C--:B------:R-:W-:Y:S01]  /*0500*/  FMUL R35, R35, R51.reuse ;  /* 0x0000003323237220 */ /* 0x080fe20000400000 */
[-C--:B------:R-:W-:Y:S01]  /*0510*/  FMUL R34, R34, R51.reuse ;  /* 0x0000003322227220 */ /* 0x080fe20000400000 */
[----:B------:R-:W-:Y:S01]  /*0520*/  FMUL R33, R33, R51 ;  /* 0x0000003321217220 */ /* 0x000fe20000400000 */
[----:B------:R-:W-:-:S02]  /*0530*/  CS2R R30, SRZ ;  /* 0x00000000001e7805 */ /* 0x000fc4000001ff00 */
[----:B------:R-:W-:Y:S02]  /*0540*/  CS2R R26, SRZ ;  /* 0x00000000001a7805 */ /* 0x000fe4000001ff00 */
[----:B------:R-:W-:Y:S01]  /*0550*/  MOV R25, 0x3f800000 ;  /* 0x3f80000000197802 */ /* 0x000fe20000000f00 */
[----:B------:R-:W-:Y:S01]  /*0560*/  IMAD.MOV.U32 R21, RZ, RZ, RZ ;  /* 0x000000ffff157224 */ /* 0x000fe200078e00ff */
[----:B------:R-:W-:Y:S02]  /*0570*/  MOV R23, RZ ;  /* 0x000000ff00177202 */ /* 0x000fe40000000f00 */
[----:B--2---:R-:W-:Y:S02]  /*0580*/  R2UR UR4, R4 ;  /* 0x00000000040472ca */ /* 0x004fe400000e0000 */
[----:B---3--:R-:W-:-:S15]  /*0590*/  R2UR UR5, R0 ;  /* 0x00000000000572ca */ /* 0x008fde00000e0000 */
.L_x_95:
[----:B------:R-:W-:Y:S01]  /*05a0*/  UISETP.GE.AND UP0, UPT, UR4, 0x1, UPT ;  /* 0x000000010400788c */ /* 0x000fe2000bf06270 */
[----:B------:R-:W-:Y:S02]  /*05b0*/  MOV R22, 0x7f7fffff ;  /* 0x7f7fffff00167802 */ /* 0x000fe40000000f00 */
[----:B------:R-:W-:-:S06]  /*05c0*/  PRMT R20, RZ, 0x7610, R20 ;  /* 0x00007610ff147816 */ /* 0x000fcc0000000014 */
[----:B-12---:R-:W-:Y:S05]  /*05d0*/  BRA.U !UP0, `(.L_x_7) ;  /* 0x00000011088c7547 */ /* 0x006fea000b800000 */
[----:B------:R-:W-:Y:S01]  /*05e0*/  UISETP.NE.AND UP0, UPT, UR4, 0x1, UPT ;  /* 0x000000010400788c */ /* 0x000fe2000bf05270 */
[----:B------:R-:W-:Y:S01]  /*05f0*/  HFMA2 R46, -RZ, RZ, 0, 0 ;  /* 0x00000000ff2e7431 */ /* 0x000fe200000001ff */
[----:B------:R-:W-:Y:S02]  /*0600*/  PRMT R20, RZ, 0x7610, R20 ;  /* 0x00007610ff147816 */ /* 0x000fe40000000014 */
[----:B------:R-:W-:-:S05]  /*0610*/  MOV R22, 0x7f7fffff ;  /* 0x7f7fffff00167802 */ /* 0x000fca0000000f00 */
[----:B------:R-:W-:Y:S05]  /*0620*/  BRA.U !UP0, `(.L_x_8) ;  /* 0x0000000908f87547 */ /* 0x000fea000b800000 */
[----:B------:R-:W-:Y:S02]  /*0630*/  PRMT R20, RZ, 0x7610, R20 ;  /* 0x00007610ff147816 */ /* 0x000fe40000000014 */
[----:B------:R-:W-:Y:S02]  /*0640*/  MOV R22, 0x7f7fffff ;  /* 0x7f7fffff00167802 */ /* 0x000fe40000000f00 */
[----:B------:R-:W-:-:S07]  /*0650*/  MOV R28, RZ ;  /* 0x000000ff001c7202 */ /* 0x000fce0000000f00 */
.L_x_31:
[----:B01----:R-:W0:Y:S02]  /*0660*/  LDC.64 R54, c[0x0][0x380] ;  /* 0x0000e000ff367b82 */ /* 0x003e240000000a00 */
[----:B0-----:R-:W-:-:S05]  /*0670*/  IMAD.WIDE.U32 R54, R28, 0x4c, R54 ;  /* 0x0000004c1c367825 */ /* 0x001fca00078e0036 */
[----:B------:R-:W2:Y:S04]  /*0680*/  LDG.E R56, desc[UR8][R54.64+0x3c] ;  /* 0x00003c0836387981 */ /* 0x000ea8000c1e1900 */
[----:B------:R-:W3:Y:S04]  /*0690*/  LDG.E R46, desc[UR8][R54.64+0x38] ;  /* 0x00003808362e7981 */ /* 0x000ee8000c1e1900 */
[----:B------:R-:W4:Y:S01]  /*06a0*/  LDG.E R29, desc[UR8][R54.64+0x40] ;  /* 0x00004008361d7981 */ /* 0x000f22000c1e1900 */
[----:B------:R-:W-:Y:S01]  /*06b0*/  BSSY.RECONVERGENT B1, `(.L_x_9) ;  /* 0x0000049000017945 */ /* 0x000fe20003800200 */
[----:B------:R-:W-:Y:S01]  /*06c0*/  PLOP3.LUT P0, PT, PT, PT, PT, 0x8, 0x80 ;  /* 0x000000000080781c */ /* 0x000fe20003f0e170 */
[----:B--2--5:R-:W-:Y:S01]  /*06d0*/  FADD R49, -R56, R37 ;  /* 0x0000002538317221 */ /* 0x024fe20000000100 */
[----:B---3--:R-:W-:-:S03]  /*06e0*/  FADD R2, -R46, R40 ;  /* 0x000000282e027221 */ /* 0x008fc60000000100 */
[----:B------:R-:W-:Y:S01]  /*06f0*/  FMUL R51, R49, R34 ;  /* 0x0000002231337220 */ /* 0x000fe20000400000 */
[----:B----4-:R-:W-:-:S03]  /*0700*/  FADD R48, -R29, R38 ;  /* 0x000000261d307221 */ /* 0x010fc60000000100 */
[----:B------:R-:W-:-:S04]  /*0710*/  FFMA R51, R2, R35, R51 ;  /* 0x0000002302337223 */ /* 0x000fc80000000033 */
[----:B------:R-:W-:-:S05]  /*0720*/  FFMA R52, R48, R33, R51 ;  /* 0x0000002130347223 */ /* 0x000fca0000000033 */
[----:B------:R-:W-:-:S13]  /*0730*/  FSETP.GTU.AND P1, PT, R52, RZ, PT ;  /* 0x000000ff3400720b */ /* 0x000fda0003f2c000 */
[----:B------:R-:W-:Y:S05]  /*0740*/  @P1 BRA `(.L_x_10) ;  /* 0x0000000000fc1947 */ /* 0x000fea0003800000 */
[----:B------:R-:W-:-:S04]  /*0750*/  FMUL R49, R49, R49 ;  /* 0x0000003131317220 */ /* 0x000fc80000400000 */
[----:B------:R-:W-:Y:S02]  /*0760*/  FFMA R49, R2, R2, R49 ;  /* 0x0000000202317223 */ /* 0x000fe40000000031 */
[----:B------:R-:W2:Y:S02]  /*0770*/  LDG.E R2, desc[UR8][R54.64+0x48] ;  /* 0x0000480836027981 */ /* 0x000ea4000c1e1900 */
[----:B------:R-:W-:-:S04]  /*0780*/  FFMA R49, R48, R48, R49 ;  /* 0x0000003030317223 */ /* 0x000fc80000000031 */
[----:B--2---:R-:W-:-:S04]  /*0790*/  FADD R49, R2, -R49 ;  /* 0x8000003102317221 */ /* 0x004fc80000000000 */
[----:B------:R-:W-:-:S05]  /*07a0*/  FFMA R48, R52, R52, R49 ;  /* 0x0000003434307223 */ /* 0x000fca0000000031 */
[----:B------:R-:W-:-:S13]  /*07b0*/  FSETP.GE.AND P1, PT, R48, RZ, PT ;  /* 0x000000ff3000720b */ /* 0x000fda0003f26000 */
[----:B------:R-:W-:Y:S05]  /*07c0*/  @!P1 BRA `(.L_x_10) ;  /* 0x0000000000dc9947 */ /* 0x000fea0003800000 */
[----:B------:R-:W-:Y:S01]  /*07d0*/  IADD3 R2, PT, PT, R48, -0xd000000, RZ ;  /* 0xf300000030027810 */ /* 0x000fe20007ffe0ff */
[----:B------:R0:W1:Y:S01]  /*07e0*/  MUFU.RSQ R15, R48 ;  /* 0x00000030000f7308 */ /* 0x0000620000001400 */
[----:B------:R-:W-:Y:S02]  /*07f0*/  BSSY.RECONVERGENT B2, `(.L_x_11) ;  /* 0x000000a000027945 */ /* 0x000fe40003800200 */
[----:B------:R-:W-:-:S13]  /*0800*/  ISETP.GT.U32.AND P0, PT, R2, 0x727fffff, PT ;  /* 0x727fffff0200780c */ /* 0x000fda0003f04070 */
[----:B0-----:R-:W-:Y:S05]  /*0810*/  @!P0 BRA `(.L_x_12) ;  /* 0x00000000000c8947 */ /* 0x001fea0003800000 */
[----:B------:R-:W-:-:S07]  /*0820*/  MOV R2, 0x840 ;  /* 0x0000084000027802 */ /* 0x000fce0000000f00 */
[----:B-1----:R-:W-:Y:S05]  /*0830*/  CALL.REL.NOINC `($__internal_1_$__cuda_sm20_sqrt_rn_f32_slowpath) ;  /* 0x0000003c00887944 */ /* 0x002fea0003c00000 */
[----:B------:R-:W-:Y:S05]  /*0840*/  BRA `(.L_x_13) ;  /* 0x0000000000107947 */ /* 0x000fea0003800000 */
.L_x_12:
[----:B-1----:R-:W-:Y:S01]  /*0850*/  FMUL.FTZ R13, R48, R15 ;  /* 0x0000000f300d7220 */ /* 0x002fe20000410000 */
[----:B------:R-:W-:-:S03]  /*0860*/  FMUL.FTZ R50, R15, 0.5 ;  /* 0x3f0000000f327820 */ /* 0x000fc60000410000 */
[----:B------:R-:W-:-:S04]  /*0870*/  FFMA R48, -R13, R13, R48 ;  /* 0x0000000d0d307223 */ /* 0x000fc80000000130 */
[----:B------:R-:W-:-:S07]  /*0880*/  FFMA R50, R48, R50, R13 ;  /* 0x0000003230327223 */ /* 0x000fce000000000d */
.L_x_13:
[----:B------:R-:W-:Y:S05]  /*0890*/  BSYNC.RECONVERGENT B2 ;  /* 0x0000000000027941 */ /* 0x000fea0003800200 */
.L_x_11:
[----:B------:R-:W-:Y:S01]  /*08a0*/  FADD R19, -R52, -R50 ;  /* 0x8000003234137221 */ /* 0x000fe20000000100 */
[----:B------:R-:W-:Y:S03]  /*08b0*/  BSSY.RECONVERGENT B2, `(.L_x_14) ;  /* 0x0000016000027945 */ /* 0x000fe60003800200 */
[C---:B------:R-:W-:Y:S01]  /*08c0*/  FFMA R18, R19.reuse, R34, R37 ;  /* 0x0000002213127223 */ /* 0x040fe20000000025 */
[C---:B------:R-:W-:Y:S01]  /*08d0*/  FFMA R17, R19.reuse, R35, R40 ;  /* 0x0000002313117223 */ /* 0x040fe20000000028 */
[----:B------:R-:W-:Y:S02]  /*08e0*/  FFMA R16, R19, R33, R38 ;  /* 0x0000002113107223 */ /* 0x000fe40000000026 */
[----:B------:R-:W-:Y:S01]  /*08f0*/  FADD R13, -R56, R18 ;  /* 0x00000012380d7221 */ /* 0x000fe20000000100 */
[----:B------:R-:W-:Y:S01]  /*0900*/  FADD R14, -R46, R17 ;  /* 0x000000112e0e7221 */ /* 0x000fe20000000100 */
[----:B------:R-:W-:-:S02]  /*0910*/  FADD R12, -R29, R16 ;  /* 0x000000101d0c7221 */ /* 0x000fc40000000100 */
        /* <DEDUP_REMOVED lines=8> */
[----:B------:R-:W-:Y:S05]  /*09a0*/  CALL.REL.NOINC `($__internal_1_$__cuda_sm20_sqrt_rn_f32_slowpath) ;  /* 0x0000003c002c7944 */ /* 0x000fea0003c00000 */
[----:B------:R-:W-:Y:S01]  /*09b0*/  IMAD.MOV.U32 R2, RZ, RZ, R50 ;  /* 0x000000ffff027224 */ /* 0x000fe200078e0032 */
[----:B------:R-:W-:Y:S06]  /*09c0*/  BRA `(.L_x_16) ;  /* 0x0000000000107947 */ /* 0x000fec0003800000 */
.L_x_15:
[----:B------:R-:W-:Y:S01]  /*09d0*/  FMUL.FTZ R2, R48, R29 ;  /* 0x0000001d30027220 */ /* 0x000fe20000410000 */
[----:B------:R-:W-:-:S03]  /*09e0*/  FMUL.FTZ R29, R29, 0.5 ;  /* 0x3f0000001d1d7820 */ /* 0x000fc60000410000 */
[----:B------:R-:W-:-:S04]  /*09f0*/  FFMA R15, -R2, R2, R48 ;  /* 0x00000002020f7223 */ /* 0x000fc80000000130 */
[----:B------:R-:W-:-:S07]  /*0a00*/  FFMA R2, R15, R29, R2 ;  /* 0x0000001d0f027223 */ /* 0x000fce0000000002 */
.L_x_16:
[----:B------:R-:W-:Y:S05]  /*0a10*/  BSYNC.RECONVERGENT B2 ;  /* 0x0000000000027941 */ /* 0x000fea0003800200 */
.L_x_14:
[----:B------:R-:W-:Y:S01]  /*0a20*/  IADD3 R15, PT, PT, R2, 0x1800000, RZ ;  /* 0x01800000020f7810 */ /* 0x000fe20007ffe0ff */
[----:B------:R-:W-:Y:S03]  /*0a30*/  BSSY.RECONVERGENT B2, `(.L_x_17) ;  /* 0x000000b000027945 */ /* 0x000fe60003800200 */
[----:B------:R-:W-:-:S04]  /*0a40*/  LOP3.LUT R15, R15, 0x7f800000, RZ, 0xc0, !PT ;  /* 0x7f8000000f0f7812 */ /* 0x000fc800078ec0ff */
[----:B------:R-:W-:-:S13]  /*0a50*/  ISETP.GT.U32.AND P0, PT, R15, 0x1ffffff, PT ;  /* 0x01ffffff0f00780c */ /* 0x000fda0003f04070 */
[----:B------:R-:W-:Y:S05]  /*0a60*/  @P0 BRA `(.L_x_18) ;  /* 0x00000000000c0947 */ /* 0x000fea0003800000 */
[----:B------:R-:W-:-:S07]  /*0a70*/  MOV R48, 0xa90 ;  /* 0x00000a9000307802 */ /* 0x000fce0000000f00 */
[----:B------:R-:W-:Y:S05]  /*0a80*/  CALL.REL.NOINC `($__internal_0_$__cuda_sm20_rcp_rn_f32_slowpath) ;  /* 0x0000003800247944 */ /* 0x000fea0003c00000 */
[----:B------:R-:W-:Y:S05]  /*0a90*/  BRA `(.L_x_19) ;  /* 0x0000000000107947 */ /* 0x000fea0003800000 */
.L_x_18:
[----:B------:R-:W0:Y:S02]  /*0aa0*/  MUFU.RCP R51, R2 ;  /* 0x0000000200337308 */ /* 0x000e240000001000 */
[----:B0-----:R-:W-:-:S04]  /*0ab0*/  FFMA R15, R51, R2, -1 ;  /* 0xbf800000330f7423 */ /* 0x001fc80000000002 */
[----:B------:R-:W-:-:S04]  /*0ac0*/  FADD.FTZ R46, -R15, -RZ ;  /* 0x800000ff0f2e7221 */ /* 0x000fc80000010100 */
[----:B------:R-:W-:-:S07]  /*0ad0*/  FFMA R51, R51, R46, R51 ;  /* 0x0000002e33337223 */ /* 0x000fce0000000033 */
.L_x_19:
[----:B------:R-:W-:Y:S05]  /*0ae0*/  BSYNC.RECONVERGENT B2 ;  /* 0x0000000000027941 */ /* 0x000fea0003800200 */
.L_x_17:
[----:B------:R0:W5:Y:S01]  /*0af0*/  LDG.E R15, desc[UR8][R54.64+0x68] ;  /* 0x00006808360f7981 */ /* 0x000162000c1e1900 */
[----:B------:R-:W-:Y:S01]  /*0b00*/  PLOP3.LUT P0, PT, PT, PT, PT, 0x80, 0x8 ;  /* 0x000000000008781c */ /* 0x000fe20003f0f070 */
[-C--:B------:R-:W-:Y:S01]  /*0b10*/  FMUL R14, R14, R51.reuse ;  /* 0x000000330e0e7220 */ /* 0x080fe20000400000 */
[-C--:B------:R-:W-:Y:S01]  /*0b20*/  FMUL R13, R13, R51.reuse ;  /* 0x000000330d0d7220 */ /* 0x080fe20000400000 */
[----:B------:R-:W-:-:S10]  /*0b30*/  FMUL R12, R12, R51 ;  /* 0x000000330c0c7220 */ /* 0x000fd40000400000 */
.L_x_10:
[----:B------:R-:W-:Y:S05]  /*0b40*/  BSYNC.RECONVERGENT B1 ;  /* 0x0000000000017941 */ /* 0x000fea0003800200 */
.L_x_9:
[----:B------:R-:W2:Y:S04]  /*0b50*/  LDG.E R56, desc[UR8][R54.64+0x88] ;  /* 0x0000880836387981 */ /* 0x000ea8000c1e1900 */
[----:B------:R-:W3:Y:S04]  /*0b60*/  LDG.E R46, desc[UR8][R54.64+0x84] ;  /* 0x00008408362e7981 */ /* 0x000ee8000c1e1900 */
[----:B------:R-:W4:Y:S01]  /*0b70*/  LDG.E R29, desc[UR8][R54.64+0x8c] ;  /* 0x00008c08361d7981 */ /* 0x000f22000c1e1900 */
[----:B------:R-:W-:Y:S01]  /*0b80*/  FSETP.GEU.OR P1, PT, R19, R22, !P0 ;  /* 0x000000161300720b */ /* 0x000fe2000472e400 */
[----:B------:R-:W-:Y:S01]  /*0b90*/  HFMA2 R2, -RZ, RZ, 0, 5.9604644775390625e-08 ;  /* 0x00000001ff027431 */ /* 0x000fe200000001ff */
[----:B------:R-:W-:Y:S01]  /*0ba0*/  BSSY.RECONVERGENT B1, `(.L_x_20) ;  /* 0x0000054000017945 */ /* 0x000fe20003800200 */
[----:B------:R-:W-:-:S10]  /*0bb0*/  PLOP3.LUT P0, PT, PT, PT, PT, 0x8, 0x80 ;  /* 0x000000000080781c */ /* 0x000fd40003f0e170 */
[----:B------:R-:W-:Y:S01]  /*0bc0*/  @!P1 PRMT R20, R2, 0x7610, R20 ;  /* 0x0000761002149816 */ /* 0x000fe20000000014 */
[----:B------:R-:W-:Y:S01]  /*0bd0*/  @!P1 IMAD.MOV.U32 R6, RZ, RZ, R18 ;  /* 0x000000ffff069224 */ /* 0x000fe200078e0012 */
[----:B------:R-:W-:Y:S02]  /*0be0*/  @!P1 MOV R11, RZ ;  /* 0x000000ff000b9202 */ /* 0x000fe40000000f00 */
[----:B------:R-:W-:Y:S02]  /*0bf0*/  @!P1 MOV R10, R12 ;  /* 0x0000000c000a9202 */ /* 0x000fe40000000f00 */
[----:B------:R-:W-:Y:S02]  /*0c00*/  @!P1 MOV R9, R13 ;  /* 0x0000000d00099202 */ /* 0x000fe40000000f00 */
[----:B------:R-:W-:Y:S02]  /*0c10*/  @!P1 MOV R8, R14 ;  /* 0x0000000e00089202 */ /* 0x000fe40000000f00 */
[----:B------:R-:W-:-:S02]  /*0c20*/  @!P1 MOV R7, R16 ;  /* 0x0000001000079202 */ /* 0x000fc40000000f00 */
[----:B------:R-:W-:Y:S02]  /*0c30*/  @!P1 MOV R5, R17 ;  /* 0x0000001100059202 */ /* 0x000fe40000000f00 */
[----:B-----5:R-:W-:Y:S02]  /*0c40*/  @!P1 MOV R4, R15 ;  /* 0x0000000f00049202 */ /* 0x020fe40000000f00 */
[----:B------:R-:W-:Y:S02]  /*0c50*/  @!P1 MOV R22, R19 ;  /* 0x0000001300169202 */ /* 0x000fe40000000f00 */
[----:B------:R-:W-:Y:S01]  /*0c60*/  @!P1 MOV R3, R28 ;  /* 0x0000001c00039202 */ /* 0x000fe20000000f00 */
[----:B--2---:R-:W-:Y:S01]  /*0c70*/  FADD R49, -R56, R37 ;  /* 0x0000002538317221 */ /* 0x004fe20000000100 */
        /* <DEDUP_REMOVED lines=16> */
[----:B------:R1:W2:Y:S01]  /*0d80*/  MUFU.RSQ R15, R48 ;  /* 0x00000030000f7308 */ /* 0x0002a20000001400 */
[----:B------:R-:W-:Y:S02]  /*0d90*/  BSSY.RECONVERGENT B2, `(.L_x_22) ;  /* 0x000000a000027945 */ /* 0x000fe40003800200 */
[----:B------:R-:W-:-:S13]  /*0da0*/  ISETP.GT.U32.AND P0, PT, R2, 0x727fffff, PT ;  /* 0x727fffff0200780c */ /* 0x000fda0003f04070 */
[----:B-1----:R-:W-:Y:S05]  /*0db0*/  @!P0 BRA `(.L_x_23) ;  /* 0x00000000000c8947 */ /* 0x002fea0003800000 */
[----:B------:R-:W-:-:S07]  /*0dc0*/  MOV R2, 0xde0 ;  /* 0x00000de000027802 */ /* 0x000fce0000000f00 */
[----:B0-2---:R-:W-:Y:S05]  /*0dd0*/  CALL.REL.NOINC `($__internal_1_$__cuda_sm20_sqrt_rn_f32_slowpath) ;  /* 0x0000003800207944 */ /* 0x005fea0003c00000 */
[----:B------:R-:W-:Y:S05]  /*0de0*/  BRA `(.L_x_24) ;  /* 0x0000000000107947 */ /* 0x000fea0003800000 */
.L_x_23:
[----:B--2---:R-:W-:Y:S01]  /*0df0*/  FMUL.FTZ R13, R48, R15 ;  /* 0x0000000f300d7220 */ /* 0x004fe20000410000 */
[----:B------:R-:W-:-:S03]  /*0e00*/  FMUL.FTZ R50, R15, 0.5 ;  /* 0x3f0000000f327820 */ /* 0x000fc60000410000 */
[----:B------:R-:W-:-:S04]  /*0e10*/  FFMA R48, -R13, R13, R48 ;  /* 0x0000000d0d307223 */ /* 0x000fc80000000130 */
[----:B------:R-:W-:-:S07]  /*0e20*/  FFMA R50, R48, R50, R13 ;  /* 0x0000003230327223 */ /* 0x000fce000000000d */
.L_x_24:
[----:B------:R-:W-:Y:S05]  /*0e30*/  BSYNC.RECONVERGENT B2 ;  /* 0x0000000000027941 */ /* 0x000fea0003800200 */
.L_x_22:
        /* <DEDUP_REMOVED lines=11> */
[----:B------:R1:W2:Y:S01]  /*0ef0*/  MUFU.RSQ R29, R48 ;  /* 0x00000030001d7308 */ /* 0x0002a20000001400 */
[----:B------:R-:W-:-:S04]  /*0f00*/  IADD3 R2, PT, PT, R48, -0xd000000, RZ ;  /* 0xf300000030027810 */ /* 0x000fc80007ffe0ff */
[----:B------:R-:W-:-:S13]  /*0f10*/  ISETP.GT.U32.AND P0, PT, R2, 0x727fffff, PT ;  /* 0x727fffff0200780c */ /* 0x000fda0003f04070 */
[----:B-12---:R-:W-:Y:S05]  /*0f20*/  @!P0 BRA `(.L_x_26) ;  /* 0x0000000000108947 */ /* 0x006fea0003800000 */
[----:B------:R-:W-:-:S07]  /*0f30*/  MOV R2, 0xf50 ;  /* 0x00000f5000027802 */ /* 0x000fce0000000f00 */
[----:B0-----:R-:W-:Y:S05]  /*0f40*/  CALL.REL.NOINC `($__internal_1_$__cuda_sm20_sqrt_rn_f32_slowpath) ;  /* 0x0000003400c47944 */ /* 0x001fea0003c00000 */
[----:B------:R-:W-:Y:S01]  /*0f50*/  MOV R2, R50 ;  /* 0x0000003200027202 */ /* 0x000fe20000000f00 */
[----:B------:R-:W-:Y:S06]  /*0f60*/  BRA `(.L_x_27) ;  /* 0x0000000000107947 */ /* 0x000fec0003800000 */
.L_x_26:
[----:B------:R-:W-:Y:S01]  /*0f70*/  FMUL.FTZ R2, R48, R29 ;  /* 0x0000001d30027220 */ /* 0x000fe20000410000 */
[----:B------:R-:W-:-:S03]  /*0f80*/  FMUL.FTZ R29, R29, 0.5 ;  /* 0x3f0000001d1d7820 */ /* 0x000fc60000410000 */
[----:B------:R-:W-:-:S04]  /*0f90*/  FFMA R15, -R2, R2, R48 ;  /* 0x00000002020f7223 */ /* 0x000fc80000000130 */
[----:B------:R-:W-:-:S07]  /*0fa0*/  FFMA R2, R15, R29, R2 ;  /* 0x0000001d0f027223 */ /* 0x000fce0000000002 */
.L_x_27:
[----:B------:R-:W-:Y:S05]  /*0fb0*/  BSYNC.RECONVERGENT B2 ;  /* 0x0000000000027941 */ /* 0x000fea0003800200 */
.L_x_25:
[----:B------:R-:W-:Y:S01]  /*0fc0*/  IADD3 R15, PT, PT, R2, 0x1800000, RZ ;  /* 0x01800000020f7810 */ /* 0x000fe20007ffe0ff */
[----:B------:R-:W-:Y:S03]  /*0fd0*/  BSSY.RECONVERGENT B2, `(.L_x_28) ;  /* 0x000000b000027945 */ /* 0x000fe60003800200 */
[----:B------:R-:W-:-:S04]  /*0fe0*/  LOP3.LUT R15, R15, 0x7f800000, RZ, 0xc0, !PT ;  /* 0x7f8000000f0f7812 */ /* 0x000fc800078ec0ff */
[----:B------:R-:W-:-:S13]  /*0ff0*/  ISETP.GT.U32.AND P0, PT, R15, 0x1ffffff, PT ;  /* 0x01ffffff0f00780c */ /* 0x000fda0003f04070 */
[----:B------:R-:W-:Y:S05]  /*1000*/  @P0 BRA `(.L_x_29) ;  /* 0x00000000000c0947 */ /* 0x000fea0003800000 */
[----:B------:R-:W-:-:S07]  /*1010*/  MOV R48, 0x1030 ;  /* 0x0000103000307802 */ /* 0x000fce0000000f00 */
[----:B0-----:R-:W-:Y:S05]  /*1020*/  CALL.REL.NOINC `($__internal_0_$__cuda_sm20_rcp_rn_f32_slowpath) ;  /* 0x0000003000bc7944 */ /* 0x001fea0003c00000 */
[----:B------:R-:W-:Y:S05]  /*1030*/  BRA `(.L_x_30) ;  /* 0x0000000000107947 */ /* 0x000fea0003800000 */
.L_x_29:
[----:B------:R-:W1:Y:S02]  /*1040*/  MUFU.RCP R51, R2 ;  /* 0x0000000200337308 */ /* 0x000e640000001000 */
[----:B-1----:R-:W-:-:S04]  /*1050*/  FFMA R15, R51, R2, -1 ;  /* 0xbf800000330f7423 */ /* 0x002fc80000000002 */
[----:B------:R-:W-:-:S04]  /*1060*/  FADD.FTZ R46, -R15, -RZ ;  /* 0x800000ff0f2e7221 */ /* 0x000fc80000010100 */
[----:B------:R-:W-:-:S07]  /*1070*/  FFMA R51, R51, R46, R51 ;  /* 0x0000002e33337223 */ /* 0x000fce0000000033 */
.L_x_30:
[----:B------:R-:W-:Y:S05]  /*1080*/  BSYNC.RECONVERGENT B2 ;  /* 0x0000000000027941 */ /* 0x000fea0003800200 */
.L_x_28:
[----:B------:R1:W5:Y:S01]  /*1090*/  LDG.E R15, desc[UR8][R54.64+0xb4] ;  /* 0x0000b408360f7981 */ /* 0x000362000c1e1900 */
[----:B------:R-:W-:Y:S01]  /*10a0*/  PLOP3.LUT P0, PT, PT, PT, PT, 0x80, 0x8 ;  /* 0x000000000008781c */ /* 0x000fe20003f0f070 */
[-C--:B------:R-:W-:Y:S01]  /*10b0*/  FMUL R14, R14, R51.reuse ;  /* 0x000000330e0e7220 */ /* 0x080fe20000400000 */
[-C--:B------:R-:W-:Y:S01]  /*10c0*/  FMUL R13, R13, R51.reuse ;  /* 0x000000330d0d7220 */ /* 0x080fe20000400000 */
[----:B------:R-:W-:-:S10]  /*10d0*/  FMUL R12, R12, R51 ;  /* 0x000000330c0c7220 */ /* 0x000fd40000400000 */
.L_x_21:
[----:B------:R-:W-:Y:S05]  /*10e0*/  BSYNC.RECONVERGENT B1 ;  /* 0x0000000000017941 */ /* 0x000fea0003800200 */
.L_x_20:
[----:B------:R-:W-:Y:S01]  /*10f0*/  FSETP.GEU.OR P0, PT, R19, R22, !P0 ;  /* 0x000000161300720b */ /* 0x000fe2000470e400 */
[----:B------:R-:W-:Y:S01]  /*1100*/  ULOP3.LUT UR6, UR4, 0x7ffffffe, URZ, 0xc0, !UPT ;  /* 0x7ffffffe04067892 */ /* 0x000fe2000f8ec0ff */
[----:B------:R-:W-:-:S11]  /*1110*/  IMAD.MOV.U32 R2, RZ, RZ, 0x1 ;  /* 0x00000001ff027424 */ /* 0x000fd600078e00ff */
[C---:B------:R-:W-:Y:S01]  /*1120*/  @!P0 IADD3 R3, PT, PT, R28.reuse, 0x1, RZ ;  /* 0x000000011c038810 */ /* 0x040fe20007ffe0ff */
[----:B------:R-:W-:Y:S01]  /*1130*/  @!P0 IMAD.MOV.U32 R5, RZ, RZ, R17 ;  /* 0x000000ffff058224 */ /* 0x000fe200078e0011 */
[----:B------:R-:W-:Y:S02]  /*1140*/  IADD3 R28, PT, PT, R28, 0x2, RZ ;  /* 0x000000021c1c7810 */ /* 0x000fe40007ffe0ff */
[----:B------:R-:W-:Y:S02]  /*1150*/  @!P0 PRMT R20, R2, 0x7610, R20 ;  /* 0x0000761002148816 */ /* 0x000fe40000000014 */
[----:B------:R-:W-:Y:S02]  /*1160*/  ISETP.NE.AND P1, PT, R28, UR6, PT ;  /* 0x000000061c007c0c */ /* 0x000fe4000bf25270 */
[----:B------:R-:W-:Y:S02]  /*1170*/  @!P0 MOV R11, RZ ;  /* 0x000000ff000b8202 */ /* 0x000fe40000000f00 */
[----:B------:R-:W-:-:S02]  /*1180*/  @!P0 MOV R10, R12 ;  /* 0x0000000c000a8202 */ /* 0x000fc40000000f00 */
[----:B------:R-:W-:Y:S02]  /*1190*/  @!P0 MOV R9, R13 ;  /* 0x0000000d00098202 */ /* 0x000fe40000000f00 */
[----:B------:R-:W-:Y:S02]  /*11a0*/  @!P0 MOV R8, R14 ;  /* 0x0000000e00088202 */ /* 0x000fe40000000f00 */
[----:B------:R-:W-:Y:S02]  /*11b0*/  @!P0 MOV R7, R16 ;  /* 0x0000001000078202 */ /* 0x000fe40000000f00 */
[----:B------:R-:W-:Y:S02]  /*11c0*/  @!P0 MOV R6, R18 ;  /* 0x0000001200068202 */ /* 0x000fe40000000f00 */
[----:B-----5:R-:W-:Y:S02]  /*11d0*/  @!P0 MOV R4, R15 ;  /* 0x0000000f00048202 */ /* 0x020fe40000000f00 */
[----:B------:R-:W-:Y:S01]  /*11e0*/  @!P0 MOV R22, R19 ;  /* 0x0000001300168202 */ /* 0x000fe20000000f00 */
[----:B------:R-:W-:Y:S06]  /*11f0*/  @P1 BRA `(.L_x_31) ;  /* 0xfffffff400181947 */ /* 0x000fec000383ffff */
[----:B------:R-:W-:-:S07]  /*1200*/  MOV R46, UR6 ;  /* 0x00000006002e7c02 */ /* 0x000fce0008000f00 */
.L_x_8:
[----:B------:R-:W-:-:S04]  /*1210*/  ULOP3.LUT UR6, UR4, 0x1, URZ, 0xc0, !UPT ;  /* 0x0000000104067892 */ /* 0x000fc8000f8ec0ff */
[----:B------:R-:W-:-:S09]  /*1220*/  UISETP.NE.U32.AND UP0, UPT, UR6, 0x1, UPT ;  /* 0x000000010600788c */ /* 0x000fd2000bf05070 */
[----:B------:R-:W-:Y:S05]  /*1230*/  BRA.U UP0, `(.L_x_7) ;  /* 0x0000000500747547 */ /* 0x000fea000b800000 */
[----:B------:R-:W2:Y:S02]  /*1240*/  LDC.64 R28, c[0x0][0x380] ;  /* 0x0000e000ff1c7b82 */ /* 0x000ea40000000a00 */
[----:B--2---:R-:W-:-:S05]  /*1250*/  IMAD.WIDE.U32 R28, R46, 0x4c, R28 ;  /* 0x0000004c2e1c7825 */ /* 0x004fca00078e001c */
[----:B------:R-:W2:Y:S04]  /*1260*/  LDG.E R56, desc[UR8][R28.64+0x3c] ;  /* 0x00003c081c387981 */ /* 0x000ea8000c1e1900 */
[----:B------:R-:W3:Y:S04]  /*1270*/  LDG.E R52, desc[UR8][R28.64+0x38] ;  /* 0x000038081c347981 */ /* 0x000ee8000c1e1900 */
[----:B01----:R-:W4:Y:S01]  /*1280*/  LDG.E R55, desc[UR8][R28.64+0x40] ;  /* 0x000040081c377981 */ /* 0x003f22000c1e1900 */
        /* <DEDUP_REMOVED lines=26> */
.L_x_35:
[----:B-1----:R-:W-:Y:S01]  /*1430*/  FMUL.FTZ R13, R48, R15 ;  /* 0x0000000f300d7220 */ /* 0x002fe20000410000 */
[----:B------:R-:W-:-:S03]  /*1440*/  FMUL.FTZ R50, R15, 0.5 ;  /* 0x3f0000000f327820 */ /* 0x000fc60000410000 */
[----:B------:R-:W-:-:S04]  /*1450*/  FFMA R48, -R13, R13, R48 ;  /* 0x0000000d0d307223 */ /* 0x000fc80000000130 */
[----:B------:R-:W-:-:S07]  /*1460*/  FFMA R50, R48, R50, R13 ;  /* 0x0000003230327223 */ /* 0x000fce000000000d */
.L_x_36:
[----:B------:R-:W-:Y:S05]  /*1470*/  BSYNC.RECONVERGENT B2 ;  /* 0x0000000000027941 */ /* 0x000fea0003800200 */
.L_x_34:
        /* <DEDUP_REMOVED lines=15> */
[----:B------:R-:W-:Y:S02]  /*1570*/  MOV R48, R15 ;  /* 0x0000000f00307202 */ /* 0x000fe40000000f00 */
[----:B------:R-:W-:-:S07]  /*1580*/  MOV R2, 0x15a0 ;  /* 0x000015a000027802 */ /* 0x000fce0000000f00 */
[----:B------:R-:W-:Y:S05]  /*1590*/  CALL.REL.NOINC `($__internal_1_$__cuda_sm20_sqrt_rn_f32_slowpath) ;  /* 0x0000003000307944 */ /* 0x000fea0003c00000 */
[----:B------:R-:W-:Y:S01]  /*15a0*/  MOV R2, R50 ;  /* 0x0000003200027202 */ /* 0x000fe20000000f00 */
[----:B------:R-:W-:Y:S06]  /*15b0*/  BRA `(.L_x_39) ;  /* 0x0000000000107947 */ /* 0x000fec0003800000 */
.L_x_38:
[----:B------:R-:W-:Y:S01]  /*15c0*/  FMUL.FTZ R2, R15, R48 ;  /* 0x000000300f027220 */ /* 0x000fe20000410000 */
[----:B------:R-:W-:-:S03]  /*15d0*/  FMUL.FTZ R48, R48, 0.5 ;  /* 0x3f00000030307820 */ /* 0x000fc60000410000 */
[----:B------:R-:W-:-:S04]  /*15e0*/  FFMA R15, -R2, R2, R15 ;  /* 0x00000002020f7223 */ /* 0x000fc8000000010f */
[----:B------:R-:W-:-:S07]  /*15f0*/  FFMA R2, R15, R48, R2 ;  /* 0x000000300f027223 */ /* 0x000fce0000000002 */
.L_x_39:
[----:B------:R-:W-:Y:S05]  /*1600*/  BSYNC.RECONVERGENT B2 ;  /* 0x0000000000027941 */ /* 0x000fea0003800200 */
.L_x_37:
        /* <DEDUP_REMOVED lines=8> */
.L_x_41:
[----:B------:R-:W0:Y:S02]  /*1690*/  MUFU.RCP R51, R2 ;  /* 0x0000000200337308 */ /* 0x000e240000001000 */
[----:B0-----:R-:W-:-:S04]  /*16a0*/  FFMA R15, R51, R2, -1 ;  /* 0xbf800000330f7423 */ /* 0x001fc80000000002 */
[----:B------:R-:W-:-:S04]  /*16b0*/  FADD.FTZ R48, -R15, -RZ ;  /* 0x800000ff0f307221 */ /* 0x000fc80000010100 */
[----:B------:R-:W-:-:S07]  /*16c0*/  FFMA R51, R51, R48, R51 ;  /* 0x0000003033337223 */ /* 0x000fce0000000033 */
.L_x_42:
[----:B------:R-:W-:Y:S05]  /*16d0*/  BSYNC.RECONVERGENT B2 ;  /* 0x0000000000027941 */ /* 0x000fea0003800200 */
.L_x_40:
[----:B------:R0:W5:Y:S01]  /*16e0*/  LDG.E R15, desc[UR8][R28.64+0x68] ;  /* 0x000068081c0f7981 */ /* 0x000162000c1e1900 */
[----:B------:R-:W-:Y:S01]  /*16f0*/  PLOP3.LUT P0, PT, PT, PT, PT, 0x80, 0x8 ;  /* 0x000000000008781c */ /* 0x000fe20003f0f070 */
[-C--:B------:R-:W-:Y:S01]  /*1700*/  FMUL R14, R14, R51.reuse ;  /* 0x000000330e0e7220 */ /* 0x080fe20000400000 */
[-C--:B------:R-:W-:Y:S01]  /*1710*/  FMUL R13, R13, R51.reuse ;  /* 0x000000330d0d7220 */ /* 0x080fe20000400000 */
[----:B------:R-:W-:-:S10]  /*1720*/  FMUL R12, R12, R51 ;  /* 0x000000330c0c7220 */ /* 0x000fd40000400000 */
.L_x_33:
[----:B------:R-:W-:Y:S05]  /*1730*/  BSYNC.RECONVERGENT B1 ;  /* 0x0000000000017941 */ /* 0x000fea0003800200 */
.L_x_32:
[----:B------:R-:W-:Y:S01]  /*1740*/  FSETP.GEU.OR P0, PT, R19, R22, !P0 ;  /* 0x000000161300720b */ /* 0x000fe2000470e400 */
[----:B------:R-:W-:-:S12]  /*1750*/  IMAD.MOV.U32 R2, RZ, RZ, 0x1 ;  /* 0x00000001ff027424 */ /* 0x000fd800078e00ff */
[----:B------:R-:W-:Y:S01]  /*1760*/  @!P0 PRMT R20, R2, 0x7610, R20 ;  /* 0x0000761002148816 */ /* 0x000fe20000000014 */
[----:B-----5:R-:W-:Y:S01]  /*1770*/  @!P0 IMAD.MOV.U32 R4, RZ, RZ, R15 ;  /* 0x000000ffff048224 */ /* 0x020fe200078e000f */
[----:B------:R-:W-:Y:S02]  /*1780*/  @!P0 MOV R3, R46 ;  /* 0x0000002e00038202 */ /* 0x000fe40000000f00 */
[----:B------:R-:W-:Y:S02]  /*1790*/  @!P0 MOV R11, RZ ;  /* 0x000000ff000b8202 */ /* 0x000fe40000000f00 */
[----:B------:R-:W-:Y:S02]  /*17a0*/  @!P0 MOV R10, R12 ;  /* 0x0000000c000a8202 */ /* 0x000fe40000000f00 */
[----:B------:R-:W-:Y:S02]  /*17b0*/  @!P0 MOV R9, R13 ;  /* 0x0000000d00098202 */ /* 0x000fe40000000f00 */
[----:B------:R-:W-:-:S02]  /*17c0*/  @!P0 MOV R8, R14 ;  /* 0x0000000e00088202 */ /* 0x000fc40000000f00 */
[----:B------:R-:W-:Y:S02]  /*17d0*/  @!P0 MOV R7, R16 ;  /* 0x0000001000078202 */ /* 0x000fe40000000f00 */
[----:B------:R-:W-:Y:S02]  /*17e0*/  @!P0 MOV R6, R18 ;  /* 0x0000001200068202 */ /* 0x000fe40000000f00 */
[----:B------:R-:W-:Y:S02]  /*17f0*/  @!P0 MOV R5, R17 ;  /* 0x0000001100058202 */ /* 0x000fe40000000f00 */
[----:B------:R-:W-:-:S07]  /*1800*/  @!P0 MOV R22, R19 ;  /* 0x0000001300168202 */ /* 0x000fce0000000f00 */
.L_x_7:
[----:B------:R-:W-:-:S09]  /*1810*/  UISETP.GE.AND UP0, UPT, UR5, 0x1, UPT ;  /* 0x000000010500788c */ /* 0x000fd2000bf06270 */
[----:B------:R-:W-:Y:S05]  /*1820*/  BRA.U !UP0, `(.L_x_43) ;  /* 0x0000001908747547 */ /* 0x000fea000b800000 */
[----:B------:R-:W-:Y:S01]  /*1830*/  UISETP.GE.U32.AND UP0, UPT, UR5, 0x4, UPT ;  /* 0x000000040500788c */ /* 0x000fe2000bf06070 */
[----:B------:R-:W-:-:S08]  /*1840*/  HFMA2 R2, -RZ, RZ, 0, 0 ;  /* 0x00000000ff027431 */ /* 0x000fd000000001ff */
[----:B------:R-:W-:Y:S05]  /*1850*/  BRA.U !UP0, `(.L_x_44) ;  /* 0x0000000d08a07547 */ /* 0x000fea000b800000 */
[----:B------:R-:W-:-:S07]  /*1860*/  MOV R49, RZ ;  /* 0x000000ff00317202 */ /* 0x000fce0000000f00 */
.L_x_61:
[----:B0-2---:R-:W2:Y:S02]  /*1870*/  LDC.64 R50, c[0x0][0x380] ;  /* 0x0000e000ff327b82 */ /* 0x005ea40000000a00 */
[----:B--2---:R-:W-:-:S05]  /*1880*/  IMAD.WIDE.U32 R50, R49, 0x20, R50 ;  /* 0x0000002031327825 */ /* 0x004fca00078e0032 */
[----:B0-----:R-:W2:Y:S04]  /*1890*/  LDG.E R29, desc[UR8][R50.64+0x338] ;  /* 0x00033808321d7981 */ /* 0x001ea8000c1e1900 */
[----:B------:R-:W3:Y:S04]  /*18a0*/  LDG.E R46, desc[UR8][R50.64+0x334] ;  /* 0x00033408322e7981 */ /* 0x000ee8000c1e1900 */
[----:B------:R-:W4:Y:S01]  /*18b0*/  LDG.E R28, desc[UR8][R50.64+0x33c] ;  /* 0x00033c08321c7981 */ /* 0x000f22000c1e1900 */
[----:B------:R-:W-:Y:S01]  /*18c0*/  BSSY.RECONVERGENT B3, `(.L_x_45) ;  /* 0x0000026000037945 */ /* 0x000fe20003800200 */
[----:B--2---:R-:W-:-:S04]  /*18d0*/  FMUL R53, R29, R34 ;  /* 0x000000221d357220 */ /* 0x004fc80000400000 */
[----:B---3--:R-:W-:-:S04]  /*18e0*/  FFMA R53, R46, R35, R53 ;  /* 0x000000232e357223 */ /* 0x008fc80000000035 */
[----:B----4-:R-:W-:-:S05]  /*18f0*/  FFMA R2, R28, R33, R53 ;  /* 0x000000211c027223 */ /* 0x010fca0000000035 */
[----:B------:R-:W-:-:S13]  /*1900*/  FSETP.GE.AND P0, PT, R2, RZ, PT ;  /* 0x000000ff0200720b */ /* 0x000fda0003f06000 */
[----:B------:R-:W-:Y:S05]  /*1910*/  @P0 BRA `(.L_x_46) ;  /* 0x0000000000800947 */ /* 0x000fea0003800000 */
[----:B------:R-:W2:Y:S04]  /*1920*/  LDG.E R0, desc[UR8][R50.64+0x344] ;  /* 0x0003440832007981 */ /* 0x000ea8000c1e1900 */
[----:B------:R-:W3:Y:S04]  /*1930*/  LDG.E R39, desc[UR8][R50.64+0x340] ;  /* 0x0003400832277981 */ /* 0x000ee8000c1e1900 */
[----:B------:R-:W4:Y:S01]  /*1940*/  LDG.E R41, desc[UR8][R50.64+0x348] ;  /* 0x0003480832297981 */ /* 0x000f22000c1e1900 */
[----:B------:R-:W0:Y:S01]  /*1950*/  MUFU.RCP R45, R2 ;  /* 0x00000002002d7308 */ /* 0x000e220000001000 */
[----:B------:R-:W-:Y:S01]  /*1960*/  BSSY.RECONVERGENT B4, `(.L_x_47) ;  /* 0x0000013000047945 */ /* 0x000fe20003800200 */
[----:B--2--5:R-:W-:Y:S01]  /*1970*/  FADD R0, -R0, R37 ;  /* 0x0000002500007221 */ /* 0x024fe20000000100 */
[----:B---3--:R-:W-:-:S03]  /*1980*/  FADD R39, -R39, R40 ;  /* 0x0000002827277221 */ /* 0x008fc60000000100 */
[----:B------:R-:W-:Y:S01]  /*1990*/  FMUL R43, R29, R0 ;  /* 0x000000001d2b7220 */ /* 0x000fe20000400000 */
[----:B0-----:R-:W-:Y:S01]  /*19a0*/  FFMA R0, -R2, R45, 1 ;  /* 0x3f80000002007423 */ /* 0x001fe2000000012d */
[----:B----4-:R-:W-:Y:S02]  /*19b0*/  FADD R41, -R41, R38 ;  /* 0x0000002629297221 */ /* 0x010fe40000000100 */
[----:B------:R-:W-:Y:S01]  /*19c0*/  FFMA R39, R46, R39, R43 ;  /* 0x000000272e277223 */ /* 0x000fe2000000002b */
[----:B------:R-:W-:-:S03]  /*19d0*/  FFMA R0, R45, R0, R45 ;  /* 0x000000002d007223 */ /* 0x000fc6000000002d */
[----:B------:R-:W-:-:S04]  /*19e0*/  FFMA R47, R28, R41, R39 ;  /* 0x000000291c2f7223 */ /* 0x000fc80000000027 */
[----:B------:R-:W0:Y:S01]  /*19f0*/  FCHK P0, -R47, R2 ;  /* 0x000000022f007302 */ /* 0x000e220000000100 */
[----:B------:R-:W-:-:S04]  /*1a00*/  FFMA R39, -R47, R0, RZ ;  /* 0x000000002f277223 */ /* 0x000fc800000001ff */
[----:B------:R-:W-:-:S04]  /*1a10*/  FFMA R41, -R2, R39, -R47 ;  /* 0x0000002702297223 */ /* 0x000fc8000000092f */
[----:B------:R-:W-:Y:S01]  /*1a20*/  FFMA R53, R0, R41, R39 ;  /* 0x0000002900357223 */ /* 0x000fe20000000027 */
[----:B0-----:R-:W-:Y:S06]  /*1a30*/  @!P0 BRA `(.L_x_48) ;  /* 0x0000000000148947 */ /* 0x001fec0003800000 */
[----:B------:R-:W-:Y:S01]  /*1a40*/  FADD R47, -R47, -RZ ;  /* 0x800000ff2f2f7221 */ /* 0x000fe20000000100 */
[----:B------:R-:W-:Y:S02]  /*1a50*/  MOV R48, R2 ;  /* 0x0000000200307202 */ /* 0x000fe40000000f00 */
[----:B------:R-:W-:-:S07]  /*1a60*/  MOV R42, 0x1a80 ;  /* 0x00001a80002a7802 */ /* 0x000fce0000000f00 */
[----:B-1----:R-:W-:Y:S05]  /*1a70*/  CALL.REL.NOINC `($__internal_2_$__cuda_sm3x_div_rn_noftz_f32_slowpath) ;  /* 0x0000002c00507944 */ /* 0x002fea0003c00000 */
[----:B------:R-:W-:-:S07]  /*1a80*/  MOV R53, R0 ;  /* 0x0000000000357202 */ /* 0x000fce0000000f00 */
.L_x_48:
[----:B------:R-:W-:Y:S05]  /*1a90*/  BSYNC.RECONVERGENT B4 ;  /* 0x0000000000047941 */ /* 0x000fea0003800200 */
.L_x_47:
[----:B------:R0:W5:Y:S01]  /*1aa0*/  LDG.E R42, desc[UR8][R50.64+0x350] ;  /* 0x00035008322a7981 */ /* 0x000162000c1e1900 */
[----:B------:R-:W-:Y:S01]  /*1ab0*/  MOV R41, R46 ;  /* 0x0000002e00297202 */ /* 0x000fe20000000f00 */
[C---:B------:R-:W-:Y:S01]  /*1ac0*/  FFMA R45, R53.reuse, R35, R40 ;  /* 0x00000023352d7223 */ /* 0x040fe20000000028 */
[----:B------:R-:W-:Y:S01]  /*1ad0*/  MOV R39, R29 ;  /* 0x0000001d00277202 */ /* 0x000fe20000000f00 */
[C---:B------:R-:W-:Y:S01]  /*1ae0*/  FFMA R44, R53.reuse, R34, R37 ;  /* 0x00000022352c7223 */ /* 0x040fe20000000025 */
[----:B------:R-:W-:Y:S01]  /*1af0*/  MOV R0, R28 ;  /* 0x0000001c00007202 */ /* 0x000fe20000000f00 */
[----:B------:R-:W-:Y:S01]  /*1b00*/  FFMA R43, R53, R33, R38 ;  /* 0x00000021352b7223 */ /* 0x000fe20000000026 */
[----:B------:R-:W-:-:S07]  /*1b10*/  IMAD.MOV.U32 R47, RZ, RZ, R53 ;  /* 0x000000ffff2f7224 */ /* 0x000fce00078e0035 */
.L_x_46:
[----:B------:R-:W-:Y:S05]  /*1b20*/  BSYNC.RECONVERGENT B3 ;  /* 0x0000000000037941 */ /* 0x000fea0003800200 */
.L_x_45:
[----:B------:R-:W2:Y:S04]  /*1b30*/  LDG.E R29, desc[UR8][R50.64+0x358] ;  /* 0x00035808321d7981 */ /* 0x000ea8000c1e1900 */
[----:B------:R-:W3:Y:S04]  /*1b40*/  LDG.E R46, desc[UR8][R50.64+0x354] ;  /* 0x00035408322e7981 */ /* 0x000ee8000c1e1900 */
[----:B------:R-:W4:Y:S01]  /*1b50*/  LDG.E R28, desc[UR8][R50.64+0x35c] ;  /* 0x00035c08321c7981 */ /* 0x000f22000c1e1900 */
[----:B------:R-:W-:Y:S01]  /*1b60*/  FSETP.GEU.AND P0, PT, R47, R22, PT ;  /* 0x000000162f00720b */ /* 0x000fe20003f0e000 */
[----:B------:R-:W-:Y:S03]  /*1b70*/  BSSY.RECONVERGENT B3, `(.L_x_49) ;  /* 0x0000033000037945 */ /* 0x000fe60003800200 */
[----:B------:R-:W-:Y:S01]  /*1b80*/  FSETP.GE.OR P0, PT, R2, RZ, P0 ;  /* 0x000000ff0200720b */ /* 0x000fe20000706400 */
[----:B------:R-:W-:-:S12]  /*1b90*/  HFMA2 R2, -RZ, RZ, 0, 5.9604644775390625e-08 ;  /* 0x00000001ff027431 */ /* 0x000fd800000001ff */
[----:B------:R-:W-:Y:S01]  /*1ba0*/  @!P0 PRMT R20, R2, 0x7610, R20 ;  /* 0x0000761002148816 */ /* 0x000fe20000000014 */
[----:B-----5:R-:W-:Y:S01]  /*1bb0*/  @!P0 IMAD.MOV.U32 R4, RZ, RZ, R42 ;  /* 0x000000ffff048224 */ /* 0x020fe200078e002a */
[----:B------:R-:W-:Y:S02]  /*1bc0*/  @!P0 MOV R11, 0x1 ;  /* 0x00000001000b8802 */ /* 0x000fe40000000f00 */
[----:B------:R-:W-:Y:S02]  /*1bd0*/  @!P0 MOV R10, R0 ;  /* 0x00000000000a8202 */ /* 0x000fe40000000f00 */
[----:B------:R-:W-:Y:S02]  /*1be0*/  @!P0 MOV R9, R39 ;  /* 0x0000002700098202 */ /* 0x000fe40000000f00 */
[----:B------:R-:W-:Y:S02]  /*1bf0*/  @!P0 MOV R8, R41 ;  /* 0x0000002900088202 */ /* 0x000fe40000000f00 */
[----:B------:R-:W-:-:S02]  /*1c00*/  @!P0 MOV R7, R43 ;  /* 0x0000002b00078202 */ /* 0x000fc40000000f00 */
[----:B------:R-:W-:Y:S02]  /*1c10*/  @!P0 MOV R6, R44 ;  /* 0x0000002c00068202 */ /* 0x000fe40000000f00 */
[----:B------:R-:W-:Y:S02]  /*1c20*/  @!P0 MOV R5, R45 ;  /* 0x0000002d00058202 */ /* 0x000fe40000000f00 */
[----:B------:R-:W-:Y:S02]  /*1c30*/  @!P0 MOV R22, R47 ;  /* 0x0000002f00168202 */ /* 0x000fe40000000f00 */
[----:B------:R-:W-:Y:S01]  /*1c40*/  @!P0 MOV R3, R49 ;  /* 0x0000003100038202 */ /* 0x000fe20000000f00 */
        /* <DEDUP_REMOVED lines=8> */
[----:B------:R-:W5:Y:S01]  /*1cd0*/  MUFU.RCP R45, R2 ;  /* 0x00000002002d7308 */ /* 0x000f620000001000 */
[----:B------:R-:W-:Y:S01]  /*1ce0*/  BSSY.RECONVERGENT B4, `(.L_x_51) ;  /* 0x0000013000047945 */ /* 0x000fe20003800200 */
[----:B--2---:R-:W-:Y:S01]  /*1cf0*/  FADD R0, -R0, R37 ;  /* 0x0000002500007221 */ /* 0x004fe20000000100 */
[----:B---3--:R-:W-:-:S03]  /*1d00*/  FADD R39, -R39, R40 ;  /* 0x0000002827277221 */ /* 0x008fc60000000100 */
[----:B------:R-:W-:Y:S01]  /*1d10*/  FMUL R43, R29, R0 ;  /* 0x000000001d2b7220 */ /* 0x000fe20000400000 */
[----:B-----5:R-:W-:Y:S01]  /*1d20*/  FFMA R0, -R2, R45, 1 ;  /* 0x3f80000002007423 */ /* 0x020fe2000000012d */
[----:B----4-:R-:W-:Y:S02]  /*1d30*/  FADD R41, -R41, R38 ;  /* 0x0000002629297221 */ /* 0x010fe40000000100 */
[----:B------:R-:W-:Y:S01]  /*1d40*/  FFMA R39, R46, R39, R43 ;  /* 0x000000272e277223 */ /* 0x000fe2000000002b */
[----:B------:R-:W-:-:S03]  /*1d50*/  FFMA R0, R45, R0, R45 ;  /* 0x000000002d007223 */ /* 0x000fc6000000002d */
[----:B------:R-:W-:-:S04]  /*1d60*/  FFMA R47, R28, R41, R39 ;  /* 0x000000291c2f7223 */ /* 0x000fc80000000027 */
[----:B------:R-:W2:Y:S01]  /*1d70*/  FCHK P0, -R47, R2 ;  /* 0x000000022f007302 */ /* 0x000ea20000000100 */
[----:B------:R-:W-:-:S04]  /*1d80*/  FFMA R39, -R47, R0, RZ ;  /* 0x000000002f277223 */ /* 0x000fc800000001ff */
[----:B------:R-:W-:-:S04]  /*1d90*/  FFMA R41, -R2, R39, -R47 ;  /* 0x0000002702297223 */ /* 0x000fc8000000092f */
[----:B------:R-:W-:Y:S01]  /*1da0*/  FFMA R53, R0, R41, R39 ;  /* 0x0000002900357223 */ /* 0x000fe20000000027 */
[----:B--2---:R-:W-:Y:S06]  /*1db0*/  @!P0 BRA `(.L_x_52) ;  /* 0x0000000000148947 */ /* 0x004fec0003800000 */
[----:B------:R-:W-:Y:S01]  /*1dc0*/  FADD R47, -R47, -RZ ;  /* 0x800000ff2f2f7221 */ /* 0x000fe20000000100 */
[----:B------:R-:W-:Y:S02]  /*1dd0*/  MOV R48, R2 ;  /* 0x0000000200307202 */ /* 0x000fe40000000f00 */
[----:B------:R-:W-:-:S07]  /*1de0*/  MOV R42, 0x1e00 ;  /* 0x00001e00002a7802 */ /* 0x000fce0000000f00 */
[----:B01----:R-:W-:Y:S05]  /*1df0*/  CALL.REL.NOINC `($__internal_2_$__cuda_sm3x_div_rn_noftz_f32_slowpath) ;  /* 0x0000002800707944 */ /* 0x003fea0003c00000 */
[----:B------:R-:W-:-:S07]  /*1e00*/  MOV R53, R0 ;  /* 0x0000000000357202 */ /* 0x000fce0000000f00 */
.L_x_52:
[----:B------:R-:W-:Y:S05]  /*1e10*/  BSYNC.RECONVERGENT B4 ;  /* 0x0000000000047941 */ /* 0x000fea0003800200 */
.L_x_51:
[----:B------:R2:W5:Y:S01]  /*1e20*/  LDG.E R42, desc[UR8][R50.64+0x370] ;  /* 0x00037008322a7981 */ /* 0x000562000c1e1900 */
[----:B------:R-:W-:Y:S01]  /*1e30*/  MOV R41, R46 ;  /* 0x0000002e00297202 */ /* 0x000fe20000000f00 */
[C---:B------:R-:W-:Y:S01]  /*1e40*/  FFMA R45, R53.reuse, R35, R40 ;  /* 0x00000023352d7223 */ /* 0x040fe20000000028 */
[----:B------:R-:W-:Y:S01]  /*1e50*/  MOV R39, R29 ;  /* 0x0000001d00277202 */ /* 0x000fe20000000f00 */
[C---:B------:R-:W-:Y:S01]  /*1e60*/  FFMA R44, R53.reuse, R34, R37 ;  /* 0x00000022352c7223 */ /* 0x040fe20000000025 */
[----:B------:R-:W-:Y:S01]  /*1e70*/  MOV R0, R28 ;  /* 0x0000001c00007202 */ /* 0x000fe20000000f00 */
[----:B------:R-:W-:Y:S01]  /*1e80*/  FFMA R43, R53, R33, R38 ;  /* 0x00000021352b7223 */ /* 0x000fe20000000026 */
[----:B------:R-:W-:-:S07]  /*1e90*/  MOV R47, R53 ;  /* 0x00000035002f7202 */ /* 0x000fce0000000f00 */
.L_x_50:
[----:B------:R-:W-:Y:S05]  /*1ea0*/  BSYNC.RECONVERGENT B3 ;  /* 0x0000000000037941 */ /* 0x000fea0003800200 */
.L_x_49:
[----:B------:R-:W3:Y:S04]  /*1eb0*/  LDG.E R29, desc[UR8][R50.64+0x378] ;  /* 0x00037808321d7981 */ /* 0x000ee8000c1e1900 */
[----:B------:R-:W4:Y:S04]  /*1ec0*/  LDG.E R46, desc[UR8][R50.64+0x374] ;  /* 0x00037408322e7981 */ /* 0x000f28000c1e1900 */
[----:B------:R-:W2:Y:S01]  /*1ed0*/  LDG.E R28, desc[UR8][R50.64+0x37c] ;  /* 0x00037c08321c7981 */ /* 0x000ea2000c1e1900 */
[----:B------:R-:W-:Y:S01]  /*1ee0*/  FSETP.GEU.AND P0, PT, R47, R22, PT ;  /* 0x000000162f00720b */ /* 0x000fe20003f0e000 */
[----:B------:R-:W-:Y:S03]  /*1ef0*/  BSSY.RECONVERGENT B3, `(.L_x_53) ;  /* 0x0000033000037945 */ /* 0x000fe60003800200 */
[----:B------:R-:W-:Y:S01]  /*1f00*/  FSETP.GE.OR P0, PT, R2, RZ, P0 ;  /* 0x000000ff0200720b */ /* 0x000fe20000706400 */
[----:B------:R-:W-:-:S12]  /*1f10*/  IMAD.MOV.U32 R2, RZ, RZ, 0x1 ;  /* 0x00000001ff027424 */ /* 0x000fd800078e00ff */
[----:B------:R-:W-:Y:S01]  /*1f20*/  @!P0 PRMT R20, R2, 0x7610, R20 ;  /* 0x0000761002148816 */ /* 0x000fe20000000014 */
[----:B-----5:R-:W-:Y:S01]  /*1f30*/  @!P0 IMAD.MOV.U32 R4, RZ, RZ, R42 ;  /* 0x000000ffff048224 */ /* 0x020fe200078e002a */
[----:B------:R-:W-:Y:S02]  /*1f40*/  @!P0 IADD3 R3, PT, PT, R49, 0x1, RZ ;  /* 0x0000000131038810 */ /* 0x000fe40007ffe0ff */
[----:B------:R-:W-:Y:S02]  /*1f50*/  @!P0 MOV R11, 0x1 ;  /* 0x00000001000b8802 */ /* 0x000fe40000000f00 */
[----:B------:R-:W-:Y:S02]  /*1f60*/  @!P0 MOV R10, R0 ;  /* 0x00000000000a8202 */ /* 0x000fe40000000f00 */
[----:B------:R-:W-:Y:S02]  /*1f70*/  @!P0 MOV R9, R39 ;  /* 0x0000002700098202 */ /* 0x000fe40000000f00 */
[----:B------:R-:W-:-:S02]  /*1f80*/  @!P0 MOV R8, R41 ;  /* 0x0000002900088202 */ /* 0x000fc40000000f00 */
[----:B------:R-:W-:Y:S02]  /*1f90*/  @!P0 MOV R7, R43 ;  /* 0x0000002b00078202 */ /* 0x000fe40000000f00 */
[----:B------:R-:W-:Y:S02]  /*1fa0*/  @!P0 MOV R6, R44 ;  /* 0x0000002c00068202 */ /* 0x000fe40000000f00 */
[----:B------:R-:W-:Y:S02]  /*1fb0*/  @!P0 MOV R5, R45 ;  /* 0x0000002d00058202 */ /* 0x000fe40000000f00 */
[----:B------:R-:W-:Y:S01]  /*1fc0*/  @!P0 MOV R22, R47 ;  /* 0x0000002f00168202 */ /* 0x000fe20000000f00 */
[----:B---3--:R-:W-:-:S04]  /*1fd0*/  FMUL R53, R29, R34 ;  /* 0x000000221d357220 */ /* 0x008fc80000400000 */
[----:B----4-:R-:W-:-:S04]  /*1fe0*/  FFMA R53, R46, R35, R53 ;  /* 0x000000232e357223 */ /* 0x010fc80000000035 */
[----:B--2---:R-:W-:-:S05]  /*1ff0*/  FFMA R2, R28, R33, R53 ;  /* 0x000000211c027223 */ /* 0x004fca0000000035 */
        /* <DEDUP_REMOVED lines=25> */
.L_x_56:
[----:B------:R-:W-:Y:S05]  /*2190*/  BSYNC.RECONVERGENT B4 ;  /* 0x0000000000047941 */ /* 0x000fea0003800200 */
.L_x_55:
        /* <DEDUP_REMOVED lines=8> */
.L_x_54:
[----:B------:R-:W-:Y:S05]  /*2220*/  BSYNC.RECONVERGENT B3 ;  /* 0x0000000000037941 */ /* 0x000fea0003800200 */
.L_x_53:
[----:B------:R-:W3:Y:S04]  /*2230*/  LDG.E R29, desc[UR8][R50.64+0x398] ;  /* 0x00039808321d7981 */ /* 0x000ee8000c1e1900 */
[----:B------:R-:W4:Y:S04]  /*2240*/  LDG.E R46, desc[UR8][R50.64+0x394] ;  /* 0x00039408322e7981 */ /* 0x000f28000c1e1900 */
[----:B------:R-:W2:Y:S01]  /*2250*/  LDG.E R28, desc[UR8][R50.64+0x39c] ;  /* 0x00039c08321c7981 */ /* 0x000ea2000c1e1900 */
[----:B------:R-:W-:Y:S01]  /*2260*/  FSETP.GEU.AND P0, PT, R47, R22, PT ;  /* 0x000000162f00720b */ /* 0x000fe20003f0e000 */
[----:B------:R-:W-:Y:S03]  /*2270*/  BSSY.RECONVERGENT B3, `(.L_x_57) ;  /* 0x0000033000037945 */ /* 0x000fe60003800200 */
[----:B------:R-:W-:Y:S01]  /*2280*/  FSETP.GE.OR P0, PT, R2, RZ, P0 ;  /* 0x000000ff0200720b */ /* 0x000fe20000706400 */
[----:B------:R-:W-:-:S12]  /*2290*/  HFMA2 R2, -RZ, RZ, 0, 5.9604644775390625e-08 ;  /* 0x00000001ff027431 */ /* 0x000fd800000001ff */
[----:B------:R-:W-:Y:S01]  /*22a0*/  @!P0 PRMT R20, R2, 0x7610, R20 ;  /* 0x0000761002148816 */ /* 0x000fe20000000014 */
[----:B------:R-:W-:Y:S01]  /*22b0*/  @!P0 VIADD R3, R49, 0x2 ;  /* 0x0000000231038836 */ /* 0x000fe20000000000 */
[----:B------:R-:W-:Y:S01]  /*22c0*/  @!P0 MOV R11, 0x1 ;  /* 0x00000001000b8802 */ /* 0x000fe20000000f00 */
[----:B------:R-:W-:Y:S01]  /*22d0*/  @!P0 IMAD.MOV.U32 R22, RZ, RZ, R47 ;  /* 0x000000ffff168224 */ /* 0x000fe200078e002f */
[----:B------:R-:W-:Y:S02]  /*22e0*/  @!P0 MOV R10, R0 ;  /* 0x00000000000a8202 */ /* 0x000fe40000000f00 */
[----:B------:R-:W-:Y:S02]  /*22f0*/  @!P0 MOV R9, R39 ;  /* 0x0000002700098202 */ /* 0x000fe40000000f00 */
[----:B------:R-:W-:Y:S02]  /*2300*/  @!P0 MOV R8, R41 ;  /* 0x0000002900088202 */ /* 0x000fe40000000f00 */
[----:B------:R-:W-:-:S02]  /*2310*/  @!P0 MOV R7, R43 ;  /* 0x0000002b00078202 */ /* 0x000fc40000000f00 */
[----:B------:R-:W-:Y:S02]  /*2320*/  @!P0 MOV R6, R44 ;  /* 0x0000002c00068202 */ /* 0x000fe40000000f00 */
[----:B------:R-:W-:Y:S02]  /*2330*/  @!P0 MOV R5, R45 ;  /* 0x0000002d00058202 */ /* 0x000fe40000000f00 */
[----:B-----5:R-:W-:Y:S01]  /*2340*/  @!P0 MOV R4, R42 ;  /* 0x0000002a00048202 */ /* 0x020fe20000000f00 */
        /* <DEDUP_REMOVED lines=28> */
.L_x_60:
[----:B------:R-:W-:Y:S05]  /*2510*/  BSYNC.RECONVERGENT B4 ;  /* 0x0000000000047941 */ /* 0x000fea0003800200 */
.L_x_59:
        /* <DEDUP_REMOVED lines=8> */
.L_x_58:
[----:B------:R-:W-:Y:S05]  /*25a0*/  BSYNC.RECONVERGENT B3 ;  /* 0x0000000000037941 */ /* 0x000fea0003800200 */
.L_x_57:
[----:B------:R-:W-:Y:S01]  /*25b0*/  FSETP.GEU.AND P0, PT, R47, R22, PT ;  /* 0x000000162f00720b */ /* 0x000fe20003f0e000 */
[----:B------:R-:W-:-:S03]  /*25c0*/  ULOP3.LUT UR6, UR5, 0x7ffffffc, URZ, 0xc0, !UPT ;  /* 0x7ffffffc05067892 */ /* 0x000fc6000f8ec0ff */
[----:B------:R-:W-:Y:S01]  /*25d0*/  FSETP.GE.OR P0, PT, R2, RZ, P0 ;  /* 0x000000ff0200720b */ /* 0x000fe20000706400 */
[----:B------:R-:W-:-:S12]  /*25e0*/  HFMA2 R2, -RZ, RZ, 0, 5.9604644775390625e-08 ;  /* 0x00000001ff027431 */ /* 0x000fd800000001ff */
[C---:B------:R-:W-:Y:S01]  /*25f0*/  @!P0 IADD3 R3, PT, PT, R49.reuse, 0x3, RZ ;  /* 0x0000000331038810 */ /* 0x040fe20007ffe0ff */
[----:B------:R-:W-:Y:S01]  /*2600*/  VIADD R49, R49, 0x4 ;  /* 0x0000000431317836 */ /* 0x000fe20000000000 */
[----:B------:R-:W-:Y:S01]  /*2610*/  @!P0 PRMT R20, R2, 0x7610, R20 ;  /* 0x0000761002148816 */ /* 0x000fe20000000014 */
[----:B------:R-:W-:Y:S01]  /*2620*/  @!P0 IMAD.MOV.U32 R22, RZ, RZ, R47 ;  /* 0x000000ffff168224 */ /* 0x000fe200078e002f */
[----:B------:R-:W-:Y:S02]  /*2630*/  @!P0 MOV R11, 0x1 ;  /* 0x00000001000b8802 */ /* 0x000fe40000000f00 */
[----:B------:R-:W-:Y:S02]  /*2640*/  ISETP.NE.AND P1, PT, R49, UR6, PT ;  /* 0x0000000631007c0c */ /* 0x000fe4000bf25270 */
[----:B------:R-:W-:Y:S02]  /*2650*/  @!P0 MOV R10, R0 ;  /* 0x00000000000a8202 */ /* 0x000fe40000000f00 */
[----:B------:R-:W-:-:S02]  /*2660*/  @!P0 MOV R9, R39 ;  /* 0x0000002700098202 */ /* 0x000fc40000000f00 */
[----:B------:R-:W-:Y:S02]  /*2670*/  @!P0 MOV R8, R41 ;  /* 0x0000002900088202 */ /* 0x000fe40000000f00 */
[----:B------:R-:W-:Y:S02]  /*2680*/  @!P0 MOV R7, R43 ;  /* 0x0000002b00078202 */ /* 0x000fe40000000f00 */
[----:B------:R-:W-:Y:S02]  /*2690*/  @!P0 MOV R6, R44 ;  /* 0x0000002c00068202 */ /* 0x000fe40000000f00 */
[----:B------:R-:W-:Y:S02]  /*26a0*/  @!P0 MOV R5, R45 ;  /* 0x0000002d00058202 */ /* 0x000fe40000000f00 */
[----:B-----5:R-:W-:Y:S01]  /*26b0*/  @!P0 MOV R4, R42 ;  /* 0x0000002a00048202 */ /* 0x020fe20000000f00 */
[----:B------:R-:W-:Y:S06]  /*26c0*/  @P1 BRA `(.L_x_61) ;  /* 0xfffffff000681947 */ /* 0x000fec000383ffff */
[----:B------:R-:W-:-:S07]  /*26d0*/  MOV R2, UR6 ;  /* 0x0000000600027c02 */ /* 0x000fce0008000f00 */
.L_x_44:
[----:B------:R-:W-:-:S09]  /*26e0*/  ULOP3.LUT UP0, UR6, UR5, 0x3, URZ, 0xc0, !UPT ;  /* 0x0000000305067892 */ /* 0x000fd2000f80c0ff */
[----:B------:R-:W-:Y:S05]  /*26f0*/  BRA.U !UP0, `(.L_x_43) ;  /* 0x0000000908c07547 */ /* 0x000fea000b800000 */
[----:B------:R-:W-:-:S09]  /*2700*/  UISETP.NE.AND UP0, UPT, UR6, 0x1, UPT ;  /* 0x000000010600788c */ /* 0x000fd2000bf05270 */
[----:B------:R-:W-:Y:S05]  /*2710*/  BRA.U !UP0, `(.L_x_62) ;  /* 0x0000000508cc7547 */ /* 0x000fea000b800000 */
[----:B0-----:R-:W0:Y:S02]  /*2720*/  LDC.64 R28, c[0x0][0x380] ;  /* 0x0000e000ff1c7b82 */ /* 0x001e240000000a00 */
[----:B0-----:R-:W-:-:S05]  /*2730*/  IMAD.WIDE.U32 R28, R2, 0x20, R28 ;  /* 0x00000020021c7825 */ /* 0x001fca00078e001c */
[----:B------:R-:W3:Y:S04]  /*2740*/  LDG.E R49, desc[UR8][R28.64+0x338] ;  /* 0x000338081c317981 */ /* 0x000ee8000c1e1900 */
[----:B------:R-:W4:Y:S04]  /*2750*/  LDG.E R52, desc[UR8][R28.64+0x334] ;  /* 0x000334081c347981 */ /* 0x000f28000c1e1900 */
[----:B--2---:R-:W2:Y:S01]  /*2760*/  LDG.E R50, desc[UR8][R28.64+0x33c] ;  /* 0x00033c081c327981 */ /* 0x004ea2000c1e1900 */
[----:B------:R-:W-:Y:S01]  /*2770*/  BSSY.RECONVERGENT B3, `(.L_x_63) ;  /* 0x0000026000037945 */ /* 0x000fe20003800200 */
        /* <DEDUP_REMOVED lines=28> */
.L_x_66:
[----:B------:R-:W-:Y:S05]  /*2940*/  BSYNC.RECONVERGENT B4 ;  /* 0x0000000000047941 */ /* 0x000fea0003800200 */
.L_x_65:
        /* <DEDUP_REMOVED lines=8> */
.L_x_64:
[----:B------:R-:W-:Y:S05]  /*29d0*/  BSYNC.RECONVERGENT B3 ;  /* 0x0000000000037941 */ /* 0x000fea0003800200 */
.L_x_63:
        /* <DEDUP_REMOVED lines=8> */
[----:B------:R-:W-:Y:S01]  /*2a60*/  @!P0 IMAD.MOV.U32 R11, RZ, RZ, 0x1 ;  /* 0x00000001ff0b8424 */ /* 0x000fe200078e00ff */
[----:B------:R-:W-:Y:S01]  /*2a70*/  @!P0 MOV R10, R0 ;  /* 0x00000000000a8202 */ /* 0x000fe20000000f00 */
[----:B------:R-:W-:Y:S01]  /*2a80*/  @!P0 IMAD.MOV.U32 R3, RZ, RZ, R2 ;  /* 0x000000ffff038224 */ /* 0x000fe200078e0002 */
[----:B------:R-:W-:Y:S02]  /*2a90*/  @!P0 MOV R9, R39 ;  /* 0x0000002700098202 */ /* 0x000fe40000000f00 */
[----:B------:R-:W-:Y:S02]  /*2aa0*/  @!P0 MOV R8, R41 ;  /* 0x0000002900088202 */ /* 0x000fe40000000f00 */
[----:B------:R-:W-:Y:S02]  /*2ab0*/  @!P0 MOV R7, R43 ;  /* 0x0000002b00078202 */ /* 0x000fe40000000f00 */
[----:B------:R-:W-:-:S02]  /*2ac0*/  @!P0 MOV R6, R44 ;  /* 0x0000002c00068202 */ /* 0x000fc40000000f00 */
[----:B------:R-:W-:Y:S02]  /*2ad0*/  @!P0 MOV R5, R45 ;  /* 0x0000002d00058202 */ /* 0x000fe40000000f00 */
[----:B-----5:R-:W-:Y:S02]  /*2ae0*/  @!P0 MOV R4, R42 ;  /* 0x0000002a00048202 */ /* 0x020fe40000000f00 */
        /* <DEDUP_REMOVED lines=29> */
.L_x_70:
[----:B------:R-:W-:Y:S05]  /*2cc0*/  BSYNC.RECONVERGENT B4 ;  /* 0x0000000000047941 */ /* 0x000fea0003800200 */
.L_x_69:
        /* <DEDUP_REMOVED lines=8> */
.L_x_68:
[----:B------:R-:W-:Y:S05]  /*2d50*/  BSYNC.RECONVERGENT B3 ;  /* 0x0000000000037941 */ /* 0x000fea0003800200 */
.L_x_67:
[----:B------:R-:W-:Y:S01]  /*2d60*/  FSETP.GEU.AND P0, PT, R47, R22, PT ;  /* 0x000000162f00720b */ /* 0x000fe20003f0e000 */
[----:B0-2---:R-:W-:-:S03]  /*2d70*/  HFMA2 R28, -RZ, RZ, 0, 5.9604644775390625e-08 ;  /* 0x00000001ff1c7431 */ /* 0x005fc600000001ff */
[----:B------:R-:W-:-:S13]  /*2d80*/  FSETP.GE.OR P0, PT, R46, RZ, P0 ;  /* 0x000000ff2e00720b */ /* 0x000fda0000706400 */
[----:B------:R-:W-:Y:S01]  /*2d90*/  @!P0 IADD3 R3, PT, PT, R2, 0x1, RZ ;  /* 0x0000000102038810 */ /* 0x000fe20007ffe0ff */
[----:B------:R-:W-:Y:S01]  /*2da0*/  @!P0 IMAD.MOV.U32 R11, RZ, RZ, 0x1 ;  /* 0x00000001ff0b8424 */ /* 0x000fe200078e00ff */
[----:B------:R-:W-:Y:S01]  /*2db0*/  @!P0 PRMT R20, R28, 0x7610, R20 ;  /* 0x000076101c148816 */ /* 0x000fe20000000014 */
[----:B------:R-:W-:Y:S01]  /*2dc0*/  VIADD R2, R2, 0x2 ;  /* 0x0000000202027836 */ /* 0x000fe20000000000 */
[----:B------:R-:W-:Y:S02]  /*2dd0*/  @!P0 MOV R10, R0 ;  /* 0x00000000000a8202 */ /* 0x000fe40000000f00 */
[----:B------:R-:W-:Y:S02]  /*2de0*/  @!P0 MOV R9, R39 ;  /* 0x0000002700098202 */ /* 0x000fe40000000f00 */
[----:B------:R-:W-:Y:S02]  /*2df0*/  @!P0 MOV R8, R41 ;  /* 0x0000002900088202 */ /* 0x000fe40000000f00 */
[----:B------:R-:W-:-:S02]  /*2e00*/  @!P0 MOV R7, R43 ;  /* 0x0000002b00078202 */ /* 0x000fc40000000f00 */
[----:B------:R-:W-:Y:S02]  /*2e10*/  @!P0 MOV R6, R44 ;  /* 0x0000002c00068202 */ /* 0x000fe40000000f00 */
[----:B------:R-:W-:Y:S02]  /*2e20*/  @!P0 MOV R5, R45 ;  /* 0x0000002d00058202 */ /* 0x000fe40000000f00 */
[----:B-----5:R-:W-:Y:S02]  /*2e30*/  @!P0 MOV R4, R42 ;  /* 0x0000002a00048202 */ /* 0x020fe40000000f00 */
[----:B------:R-:W-:-:S07]  /*2e40*/  @!P0 MOV R22, R47 ;  /* 0x0000002f00168202 */ /* 0x000fce0000000f00 */
.L_x_62:
[----:B------:R-:W-:-:S04]  /*2e50*/  ULOP3.LUT UR6, UR5, 0x1, URZ, 0xc0, !UPT ;  /* 0x0000000105067892 */ /* 0x000fc8000f8ec0ff */
[----:B------:R-:W-:-:S09]  /*2e60*/  UISETP.NE.U32.AND UP0, UPT, UR6, 0x1, UPT ;  /* 0x000000010600788c */ /* 0x000fd2000bf05070 */
[----:B------:R-:W-:Y:S05]  /*2e70*/  BRA.U UP0, `(.L_x_43) ;  /* 0x0000000100e07547 */ /* 0x000fea000b800000 */
[----:B------:R-:W3:Y:S02]  /*2e80*/  LDC.64 R52, c[0x0][0x380] ;  /* 0x0000e000ff347b82 */ /* 0x000ee40000000a00 */
[----:B---3--:R-:W-:-:S05]  /*2e90*/  IMAD.WIDE.U32 R52, R2, 0x20, R52 ;  /* 0x0000002002347825 */ /* 0x008fca00078e0034 */
[----:B0-----:R-:W3:Y:S04]  /*2ea0*/  LDG.E R29, desc[UR8][R52.64+0x338] ;  /* 0x00033808341d7981 */ /* 0x001ee8000c1e1900 */
[----:B--2---:R-:W2:Y:S04]  /*2eb0*/  LDG.E R50, desc[UR8][R52.64+0x334] ;  /* 0x0003340834327981 */ /* 0x004ea8000c1e1900 */
[----:B------:R-:W4:Y:S01]  /*2ec0*/  LDG.E R46, desc[UR8][R52.64+0x33c] ;  /* 0x00033c08342e7981 */ /* 0x000f22000c1e1900 */
[----:B------:R-:W-:Y:S01]  /*2ed0*/  BSSY.RECONVERGENT B3, `(.L_x_71) ;  /* 0x0000025000037945 */ /* 0x000fe20003800200 */
[----:B---3--:R-:W-:-:S04]  /*2ee0*/  FMUL R49, R29, R34 ;  /* 0x000000221d317220 */ /* 0x008fc80000400000 */
[----:B--2---:R-:W-:-:S04]  /*2ef0*/  FFMA R49, R50, R35, R49 ;  /* 0x0000002332317223 */ /* 0x004fc80000000031 */
        /* <DEDUP_REMOVED lines=25> */
.L_x_74:
[----:B------:R-:W-:Y:S05]  /*3090*/  BSYNC.RECONVERGENT B4 ;  /* 0x0000000000047941 */ /* 0x000fea0003800200 */
.L_x_73:
[----:B------:R0:W5:Y:S01]  /*30a0*/  LDG.E R42, desc[UR8][R52.64+0x350] ;  /* 0x00035008342a7981 */ /* 0x000162000c1e1900 */
[C---:B------:R-:W-:Y:S01]  /*30b0*/  FFMA R45, R0.reuse, R35, R40 ;  /* 0x00000023002d7223 */ /* 0x040fe20000000028 */
[C---:B------:R-:W-:Y:S01]  /*30c0*/  FFMA R44, R0.reuse, R34, R37 ;  /* 0x00000022002c7223 */ /* 0x040fe20000000025 */
[----:B------:R-:W-:Y:S01]  /*30d0*/  FFMA R43, R0, R33, R38 ;  /* 0x00000021002b7223 */ /* 0x000fe20000000026 */
[----:B------:R-:W-:Y:S02]  /*30e0*/  MOV R47, R0 ;  /* 0x00000000002f7202 */ /* 0x000fe40000000f00 */
[----:B------:R-:W-:Y:S02]  /*30f0*/  MOV R41, R50 ;  /* 0x0000003200297202 */ /* 0x000fe40000000f00 */
[----:B------:R-:W-:Y:S02]  /*3100*/  MOV R39, R29 ;  /* 0x0000001d00277202 */ /* 0x000fe40000000f00 */
[----:B0-----:R-:W-:-:S07]  /*3110*/  MOV R0, R46 ;  /* 0x0000002e00007202 */ /* 0x001fce0000000f00 */
.L_x_72:
[----:B------:R-:W-:Y:S05]  /*3120*/  BSYNC.RECONVERGENT B3 ;  /* 0x0000000000037941 */ /* 0x000fea0003800200 */
.L_x_71:
[----:B------:R-:W-:Y:S01]  /*3130*/  FSETP.GEU.AND P0, PT, R47, R22, PT ;  /* 0x000000162f00720b */ /* 0x000fe20003f0e000 */
[----:B------:R-:W-:-:S03]  /*3140*/  HFMA2 R22, -RZ, RZ, 0, 5.9604644775390625e-08 ;  /* 0x00000001ff167431 */ /* 0x000fc600000001ff */
[----:B------:R-:W-:-:S13]  /*3150*/  FSETP.GE.OR P0, PT, R28, RZ, P0 ;  /* 0x000000ff1c00720b */ /* 0x000fda0000706400 */
[----:B------:R-:W-:Y:S01]  /*3160*/  @!P0 PRMT R20, R22, 0x7610, R20 ;  /* 0x0000761016148816 */ /* 0x000fe20000000014 */
[----:B------:R-:W-:Y:S01]  /*3170*/  @!P0 IMAD.MOV.U32 R10, RZ, RZ, R0 ;  /* 0x000000ffff0a8224 */ /* 0x000fe200078e0000 */
[----:B------:R-:W-:Y:S02]  /*3180*/  @!P0 MOV R3, R2 ;  /* 0x0000000200038202 */ /* 0x000fe40000000f00 */
[----:B------:R-:W-:Y:S02]  /*3190*/  @!P0 MOV R11, 0x1 ;  /* 0x00000001000b8802 */ /* 0x000fe40000000f00 */
[----:B------:R-:W-:Y:S02]  /*31a0*/  @!P0 MOV R9, R39 ;  /* 0x0000002700098202 */ /* 0x000fe40000000f00 */
[----:B------:R-:W-:Y:S02]  /*31b0*/  @!P0 MOV R8, R41 ;  /* 0x0000002900088202 */ /* 0x000fe40000000f00 */
[----:B------:R-:W-:-:S02]  /*31c0*/  @!P0 MOV R7, R43 ;  /* 0x0000002b00078202 */ /* 0x000fc40000000f00 */
[----:B------:R-:W-:Y:S02]  /*31d0*/  @!P0 MOV R6, R44 ;  /* 0x0000002c00068202 */ /* 0x000fe40000000f00 */
[----:B------:R-:W-:Y:S02]  /*31e0*/  @!P0 MOV R5, R45 ;  /* 0x0000002d00058202 */ /* 0x000fe40000000f00 */
[----:B-----5:R-:W-:-:S07]  /*31f0*/  @!P0 MOV R4, R42 ;  /* 0x0000002a00048202 */ /* 0x020fce0000000f00 */
.L_x_43:
[----:B------:R-:W-:-:S13]  /*3200*/  LOP3.LUT P0, RZ, R20, 0xff, RZ, 0xc0, !PT ;  /* 0x000000ff14ff7812 */ /* 0x000fda000780c0ff */
[----:B------:R-:W-:Y:S05]  /*3210*/  @!P0 BRA `(.L_x_75) ;  /* 0x0000000c00f88947 */ /* 0x000fea0003800000 */
[----:B------:R-:W-:Y:S01]  /*3220*/  ISETP.EQ.AND P0, PT, R11, RZ, PT ;  /* 0x000000ff0b00720c */ /* 0x000fe20003f02270 */
[----:B------:R-:W-:Y:S01]  /*3230*/  FADD R2, -R32, 1 ;  /* 0x3f80000020027421 */ /* 0x000fe20000000100 */
[----:B------:R-:W-:Y:S03]  /*3240*/  BSSY.RECONVERGENT B1, `(.L_x_76) ;  /* 0x00000eb000017945 */ /* 0x000fe60003800200 */
[C---:B------:R-:W-:Y:S01]  /*3250*/  FMUL R2, R25.reuse, R2 ;  /* 0x0000000219027220 */ /* 0x040fe20000400000 */
[----:B------:R-:W-:-:S03]  /*3260*/  FMUL R25, R25, R32 ;  /* 0x0000002019197220 */ /* 0x000fc60000400000 */
[-C--:B------:R-:W-:Y:S01]  /*3270*/  FFMA R24, R31, R2.reuse, R24 ;  /* 0x000000021f187223 */ /* 0x080fe20000000018 */
[-C--:B------:R-:W-:Y:S01]  /*3280*/  FFMA R23, R30, R2.reuse, R23 ;  /* 0x000000021e177223 */ /* 0x080fe20000000017 */
[----:B------:R-:W-:Y:S02]  /*3290*/  FFMA R21, R26, R2, R21 ;  /* 0x000000021a157223 */ /* 0x000fe40000000015 */
[----:B------:R-:W-:Y:S05]  /*32a0*/  @!P0 BRA `(.L_x_77) ;  /* 0x0000000800688947 */ /* 0x000fea0003800000 */
[----:B------:R-:W-:Y:S01]  /*32b0*/  ISETP.NE.AND P0, PT, R11, RZ, PT ;  /* 0x000000ff0b00720c */ /* 0x000fe20003f05270 */
[----:B------:R-:W-:Y:S01]  /*32c0*/  HFMA2 R26, -RZ, RZ, 0, 0 ;  /* 0x00000000ff1a7431 */ /* 0x000fe200000001ff */
[----:B------:R-:W-:-:S11]  /*32d0*/  CS2R R30, SRZ ;  /* 0x00000000001e7805 */ /* 0x000fd6000001ff00 */
[----:B------:R-:W-:Y:S05]  /*32e0*/  @P0 BRA `(.L_x_78) ;  /* 0x0000000c00800947 */ /* 0x000fea0003800000 */
[----:B01----:R-:W0:Y:S02]  /*32f0*/  LDC.64 R54, c[0x0][0x380] ;  /* 0x0000e000ff367b82 */ /* 0x003e240000000a00 */
[----:B0-----:R-:W-:-:S05]  /*3300*/  IMAD.WIDE R54, R3, 0x4c, R54 ;  /* 0x0000004c03367825 */ /* 0x001fca00078e0236 */
[----:B------:R-:W3:Y:S04]  /*3310*/  LDG.E R28, desc[UR8][R54.64+0x70] ;  /* 0x00007008361c7981 */ /* 0x000ee8000c1e1900 */
[----:B------:R-:W4:Y:S04]  /*3320*/  LDG.E R2, desc[UR8][R54.64+0x6c] ;  /* 0x00006c0836027981 */ /* 0x000f28000c1e1900 */
[----:B------:R-:W2:Y:S01]  /*3330*/  LDG.E R29, desc[UR8][R54.64+0x74] ;  /* 0x00007408361d7981 */ /* 0x000ea2000c1e1900 */
[----:B------:R-:W-:Y:S01]  /*3340*/  BSSY.RECONVERGENT B2, `(.L_x_79) ;  /* 0x0000016000027945 */ /* 0x000fe20003800200 */
[----:B---3--:R-:W-:Y:S01]  /*3350*/  FADD R22, R28, -R34 ;  /* 0x800000221c167221 */ /* 0x008fe20000000000 */
[----:B----4-:R-:W-:-:S03]  /*3360*/  FADD R26, R2, -R35 ;  /* 0x80000023021a7221 */ /* 0x010fc60000000000 */
[----:B------:R-:W-:Y:S01]  /*3370*/  FMUL R31, R22, R22 ;  /* 0x00000016161f7220 */ /* 0x000fe20000400000 */
[----:B--2---:R-:W-:-:S03]  /*3380*/  FADD R20, R29, -R33 ;  /* 0x800000211d147221 */ /* 0x004fc60000000000 */
[----:B------:R-:W-:-:S04]  /*3390*/  FFMA R31, R26, R26, R31 ;  /* 0x0000001a1a1f7223 */ /* 0x000fc8000000001f */
[----:B------:R-:W-:Y:S01]  /*33a0*/  FFMA R48, R20, R20, R31 ;  /* 0x0000001414307223 */ /* 0x000fe2000000001f */
[----:B------:R-:W-:-:S03]  /*33b0*/  FMUL R31, R9, R28 ;  /* 0x0000001c091f7220 */ /* 0x000fc60000400000 */
[----:B-----5:R0:W1:Y:S01]  /*33c0*/  MUFU.RSQ R37, R48 ;  /* 0x0000003000257308 */ /* 0x0200620000001400 */
[----:B------:R-:W-:Y:S01]  /*33d0*/  IADD3 R30, PT, PT, R48, -0xd000000, RZ ;  /* 0xf3000000301e7810 */ /* 0x000fe20007ffe0ff */
[----:B------:R-:W-:-:S03]  /*33e0*/  FFMA R31, R8, R2, R31 ;  /* 0x00000002081f7223 */ /* 0x000fc6000000001f */
[----:B------:R-:W-:Y:S01]  /*33f0*/  ISETP.GT.U32.AND P0, PT, R30, 0x727fffff, PT ;  /* 0x727fffff1e00780c */ /* 0x000fe20003f04070 */
[----:B------:R-:W-:-:S12]  /*3400*/  FFMA R28, R10, R29, R31 ;  /* 0x0000001d0a1c7223 */ /* 0x000fd8000000001f */
[----:B01----:R-:W-:Y:S05]  /*3410*/  @!P0 BRA `(.L_x_80) ;  /* 0x0000000000108947 */ /* 0x003fea0003800000 */
[----:B------:R-:W-:-:S07]  /*3420*/  MOV R2, 0x3440 ;  /* 0x0000344000027802 */ /* 0x000fce0000000f00 */
[----:B------:R-:W-:Y:S05]  /*3430*/  CALL.REL.NOINC `($__internal_1_$__cuda_sm20_sqrt_rn_f32_slowpath) ;  /* 0x0000001000887944 */ /* 0x000fea0003c00000 */
[----:B------:R-:W-:Y:S01]  /*3440*/  IMAD.MOV.U32 R2, RZ, RZ, R50 ;  /* 0x000000ffff027224 */ /* 0x000fe200078e0032 */
[----:B------:R-:W-:Y:S06]  /*3450*/  BRA `(.L_x_81) ;  /* 0x0000000000107947 */ /* 0x000fec0003800000 */
.L_x_80:
[----:B------:R-:W-:Y:S01]  /*3460*/  FMUL.FTZ R2, R48, R37 ;  /* 0x0000002530027220 */ /* 0x000fe20000410000 */
[----:B------:R-:W-:-:S03]  /*3470*/  FMUL.FTZ R30, R37, 0.5 ;  /* 0x3f000000251e7820 */ /* 0x000fc60000410000 */
[----:B------:R-:W-:-:S04]  /*3480*/  FFMA R29, -R2, R2, R48 ;  /* 0x00000002021d7223 */ /* 0x000fc80000000130 */
[----:B------:R-:W-:-:S07]  /*3490*/  FFMA R2, R29, R30, R2 ;  /* 0x0000001e1d027223 */ /* 0x000fce0000000002 */
.L_x_81:
[----:B------:R-:W-:Y:S05]  /*34a0*/  BSYNC.RECONVERGENT B2 ;  /* 0x0000000000027941 */ /* 0x000fea0003800200 */
.L_x_79:
        /* <DEDUP_REMOVED lines=8> */
.L_x_83:
[----:B------:R-:W0:Y:S02]  /*3530*/  MUFU.RCP R51, R2 ;  /* 0x0000000200337308 */ /* 0x000e240000001000 */
[----:B0-----:R-:W-:-:S04]  /*3540*/  FFMA R29, R51, R2, -1 ;  /* 0xbf800000331d7423 */ /* 0x001fc80000000002 */
[----:B------:R-:W-:-:S04]  /*3550*/  FADD.FTZ R30, -R29, -RZ ;  /* 0x800000ff1d1e7221 */ /* 0x000fc80000010100 */
[----:B------:R-:W-:-:S07]  /*3560*/  FFMA R51, R51, R30, R51 ;  /* 0x0000001e33337223 */ /* 0x000fce0000000033 */
.L_x_84:
[----:B------:R-:W-:Y:S05]  /*3570*/  BSYNC.RECONVERGENT B2 ;  /* 0x0000000000027941 */ /* 0x000fea0003800200 */
.L_x_82:
[----:B------:R-:W2:Y:S04]  /*3580*/  LDG.E R38, desc[UR8][R54.64+0x64] ;  /* 0x0000640836267981 */ /* 0x000ea8000c1e1900 */
[----:B------:R-:W3:Y:S04]  /*3590*/  LDG.E R31, desc[UR8][R54.64+0x4c] ;  /* 0x00004c08361f7981 */ /* 0x000ee8000c1e1900 */
[----:B------:R-:W4:Y:S04]  /*35a0*/  LDG.E R32, desc[UR8][R54.64+0x50] ;  /* 0x0000500836207981 */ /* 0x000f28000c1e1900 */
[----:B------:R-:W4:Y:S04]  /*35b0*/  LDG.E R37, desc[UR8][R54.64+0x54] ;  /* 0x0000540836257981 */ /* 0x000f28000c1e1900 */
[----:B------:R0:W5:Y:S04]  /*35c0*/  LDG.E R2, desc[UR8][R54.64+0x58] ;  /* 0x0000580836027981 */ /* 0x000168000c1e1900 */
[----:B------:R0:W5:Y:S04]  /*35d0*/  LDG.E R29, desc[UR8][R54.64+0x5c] ;  /* 0x00005c08361d7981 */ /* 0x000168000c1e1900 */
[----:B------:R0:W5:Y:S01]  /*35e0*/  LDG.E R30, desc[UR8][R54.64+0x60] ;  /* 0x00006008361e7981 */ /* 0x000162000c1e1900 */
[-C--:B------:R-:W-:Y:S01]  /*35f0*/  FMUL R22, R22, R51.reuse ;  /* 0x0000003316167220 */ /* 0x080fe20000400000 */
[-C--:B------:R-:W-:Y:S01]  /*3600*/  FMUL R49, R26, R51.reuse ;  /* 0x000000331a317220 */ /* 0x080fe20000400000 */
[----:B------:R-:W-:Y:S01]  /*3610*/  FMUL R51, R20, R51 ;  /* 0x0000003314337220 */ /* 0x000fe20000400000 */
[----:B------:R-:W-:Y:S01]  /*3620*/  FMNMX R28, RZ, R28, !PT ;  /* 0x0000001cff1c7209 */ /* 0x000fe20007800000 */
[----:B------:R-:W-:Y:S01]  /*3630*/  FMUL R53, R9, R22 ;  /* 0x0000001609357220 */ /* 0x000fe20000400000 */
[----:B------:R-:W-:Y:S01]  /*3640*/  BSSY.RECONVERGENT B2, `(.L_x_85) ;  /* 0x0000056000027945 */ /* 0x000fe20003800200 */
[----:B------:R-:W-:-:S02]  /*3650*/  MOV R26, 0x3f800000 ;  /* 0x3f800000001a7802 */ /* 0x000fc40000000f00 */
[----:B------:R-:W-:-:S04]  /*3660*/  FFMA R49, R8, R49, R53 ;  /* 0x0000003108317223 */ /* 0x000fc80000000035 */
[----:B------:R-:W-:-:S05]  /*3670*/  FFMA R20, R10, R51, R49 ;  /* 0x000000330a147223 */ /* 0x000fca0000000031 */
[----:B------:R-:W-:Y:S02]  /*3680*/  FMNMX R20, RZ, R20, !PT ;  /* 0x00000014ff147209 */ /* 0x000fe40007800000 */
[----:B--2---:R-:W-:-:S04]  /*3690*/  ISETP.NE.AND P0, PT, R38, RZ, PT ;  /* 0x000000ff2600720c */ /* 0x004fc80003f05270 */
[----:B------:R-:W-:Y:S01]  /*36a0*/  FSETP.EQ.OR P0, PT, R20, 1, !P0 ;  /* 0x3f8000001400780b */ /* 0x000fe20004702400 */
[-C--:B---3--:R-:W-:Y:S01]  /*36b0*/  FMUL R31, R31, R28.reuse ;  /* 0x0000001c1f1f7220 */ /* 0x088fe20000400000 */
[-C--:B----4-:R-:W-:Y:S01]  /*36c0*/  FMUL R22, R32, R28.reuse ;  /* 0x0000001c20167220 */ /* 0x090fe20000400000 */
[----:B------:R-:W-:-:S10]  /*36d0*/  FMUL R37, R37, R28 ;  /* 0x0000001c25257220 */ /* 0x000fd40000400000 */
[----:B0-----:R-:W-:Y:S05]  /*36e0*/  @P0 BRA `(.L_x_86) ;  /* 0x00000004002c0947 */ /* 0x001fea0003800000 */
[----:B------:R-:W-:-:S04]  /*36f0*/  I2FP.F32.S32 R49, R38 ;  /* 0x0000002600317245 */ /* 0x000fc80000201400 */
[----:B------:R-:W-:-:S04]  /*3700*/  FSETP.NAN.AND P0, PT, |R49|, |R49|, PT ;  /* 0x400000313100720b */ /* 0x000fc80003f08200 */
[----:B------:R-:W-:-:S13]  /*3710*/  FSETP.NUM.AND P0, PT, |R20|, |R20|, !P0 ;  /* 0x400000141400720b */ /* 0x000fda0004707200 */
[----:B------:R-:W-:Y:S01]  /*3720*/  @!P0 FADD R26, R20, R49 ;  /* 0x00000031141a8221 */ /* 0x000fe20000000000 */
[----:B------:R-:W-:Y:S06]  /*3730*/  @!P0 BRA `(.L_x_86) ;  /* 0x0000000400188947 */ /* 0x000fec0003800000 */
[C---:B------:R-:W-:Y:S01]  /*3740*/  FMUL R51, |R20|.reuse, 16777216 ;  /* 0x4b80000014337820 */ /* 0x040fe20000400200 */
[----:B------:R-:W-:-:S04]  /*3750*/  FSETP.GEU.AND P0, PT, |R20|, 1.175494350822287508e-38, PT ;  /* 0x008000001400780b */ /* 0x000fc80003f0e200 */
[----:B------:R-:W-:Y:S02]  /*3760*/  FSEL R51, R51, |R20|, !P0 ;  /* 0x4000001433337208 */ /* 0x000fe40004000000 */
[----:B------:R-:W-:Y:S02]  /*3770*/  FSEL R32, RZ, -24, P0 ;  /* 0xc1c00000ff207808 */ /* 0x000fe40000000000 */
[----:B------:R-:W-:Y:S02]  /*3780*/  IADD3 R26, PT, PT, R51, -0x3f3504f3, RZ ;  /* 0xc0cafb0d331a7810 */ /* 0x000fe40007ffe0ff */
[----:B------:R-:W-:Y:S02]  /*3790*/  FSETP.NEU.AND P0, PT, |R20|, +INF , PT ;  /* 0x7f8000001400780b */ /* 0x000fe40003f0d200 */
[----:B------:R-:W-:Y:S02]  /*37a0*/  LOP3.LUT R26, R26, 0xff800000, RZ, 0xc0, !PT ;  /* 0xff8000001a1a7812 */ /* 0x000fe400078ec0ff */
[----:B------:R-:W-:-:S02]  /*37b0*/  FSETP.NEU.AND P0, PT, R20, RZ, P0 ;  /* 0x000000ff1400720b */ /* 0x000fc4000070d000 */
[----:B------:R-:W-:Y:S02]  /*37c0*/  IADD3 R51, PT, PT, R51, -R26, RZ ;  /* 0x8000001a33337210 */ /* 0x000fe40007ffe0ff */
[----:B------:R-:W-:-:S03]  /*37d0*/  ISETP.GE.OR P4, PT, R38, RZ, P0 ;  /* 0x000000ff2600720c */ /* 0x000fc60000786670 */
[C---:B------:R-:W-:Y:S01]  /*37e0*/  FADD R40, R51.reuse, 1 ;  /* 0x3f80000033287421 */ /* 0x040fe20000000000 */
[----:B------:R-:W-:Y:S01]  /*37f0*/  FADD R53, R51, -1 ;  /* 0xbf80000033357421 */ /* 0x000fe20000000000 */
[----:B------:R-:W-:Y:S02]  /*3800*/  I2FP.F32.S32 R51, R26 ;  /* 0x0000001a00337245 */ /* 0x000fe40000201400 */
[----:B------:R-:W0:Y:S01]  /*3810*/  MUFU.RCP R28, R40 ;  /* 0x00000028001c7308 */ /* 0x000e220000001000 */
[----:B------:R-:W-:Y:S01]  /*3820*/  FADD R57, R53, R53 ;  /* 0x0000003535397221 */ /* 0x000fe20000000000 */
[----:B------:R-:W-:Y:S01]  /*3830*/  @!P0 FMUL R38, R49, 0.5 ;  /* 0x3f00000031268820 */ /* 0x000fe20000400000 */
[----:B------:R-:W-:Y:S01]  /*3840*/  FFMA R51, R51, 1.1920928955078125e-07, R32 ;  /* 0x3400000033337823 */ /* 0x000fe20000000020 */
[----:B------:R-:W-:-:S04]  /*3850*/  @!P0 FADD R20, R20, R20 ;  /* 0x0000001414148221 */ /* 0x000fc80000000000 */
[----:B------:R-:W1:Y:S01]  /*3860*/  @!P0 FRND.TRUNC R38, R38 ;  /* 0x0000002600268307 */ /* 0x000e62000020d000 */
[----:B------:R-:W-:Y:S01]  /*3870*/  @!P4 LOP3.LUT R20, R20, 0x7f800000, RZ, 0x3c, !PT ;  /* 0x7f8000001414c812 */ /* 0x000fe200078e3cff */
[----:B0-----:R-:W-:-:S04]  /*3880*/  FMUL R26, R28, R57 ;  /* 0x000000391c1a7220 */ /* 0x001fc80000400000 */
[----:B------:R-:W-:-:S04]  /*3890*/  FADD R32, R53, -R26 ;  /* 0x8000001a35207221 */ /* 0x000fc80000000000 */
[----:B------:R-:W-:-:S04]  /*38a0*/  FADD R32, R32, R32 ;  /* 0x0000002020207221 */ /* 0x000fc80000000000 */
[----:B------:R-:W-:Y:S01]  /*38b0*/  FFMA R53, R53, -R26, R32 ;  /* 0x8000001a35357223 */ /* 0x000fe20000000020 */
[----:B------:R-:W-:-:S03]  /*38c0*/  HFMA2 R32, -RZ, RZ, 0.771484375, 0.21533203125 ;  /* 0x3a2c32e4ff207431 */ /* 0x000fc600000001ff */
[----:B------:R-:W-:Y:S01]  /*38d0*/  FMUL R28, R28, R53 ;  /* 0x000000351c1c7220 */ /* 0x000fe20000400000 */
[----:B------:R-:W-:-:S04]  /*38e0*/  FMUL R53, R26, R26 ;  /* 0x0000001a1a357220 */ /* 0x000fc80000400000 */
[----:B------:R-:W-:-:S04]  /*38f0*/  FFMA R32, R53, R32, 0.0032181653659790754318 ;  /* 0x3b52e7db35207423 */ /* 0x000fc80000000020 */
[----:B------:R-:W-:-:S04]  /*3900*/  FFMA R32, R53, R32, 0.018033718690276145935 ;  /* 0x3c93bb7335207423 */ /* 0x000fc80000000020 */
[----:B------:R-:W-:-:S04]  /*3910*/  FFMA R32, R53, R32, 0.12022458761930465698 ;  /* 0x3df6384f35207423 */ /* 0x000fc80000000020 */
[----:B------:R-:W-:Y:S01]  /*3920*/  FMUL R53, R53, R32 ;  /* 0x0000002035357220 */ /* 0x000fe20000400000 */
[----:B------:R-:W-:-:S04]  /*3930*/  FFMA R32, R26, 1.4426950216293334961, R51 ;  /* 0x3fb8aa3b1a207823 */ /* 0x000fc80000000033 */
[----:B------:R-:W-:-:S04]  /*3940*/  FADD R51, R51, -R32 ;  /* 0x8000002033337221 */ /* 0x000fc80000000000 */
[----:B------:R-:W-:-:S04]  /*3950*/  FFMA R51, R26, 1.4426950216293334961, R51 ;  /* 0x3fb8aa3b1a337823 */ /* 0x000fc80000000033 */
[----:B------:R-:W-:-:S04]  /*3960*/  FFMA R51, R28, 1.4426950216293334961, R51 ;  /* 0x3fb8aa3b1c337823 */ /* 0x000fc80000000033 */
[----:B------:R-:W-:Y:S01]  /*3970*/  FFMA R40, R26, 1.9251366722983220825e-08, R51 ;  /* 0x32a55e341a287823 */ /* 0x000fe20000000033 */
[----:B------:R-:W-:-:S04]  /*3980*/  FMUL R51, R53, 3 ;  /* 0x4040000035337820 */ /* 0x000fc80000400000 */
[----:B------:R-:W-:-:S04]  /*3990*/  FFMA R51, R28, R51, R40 ;  /* 0x000000331c337223 */ /* 0x000fc80000000028 */
[----:B------:R-:W-:-:S04]  /*39a0*/  FFMA R53, R26, R53, R51 ;  /* 0x000000351a357223 */ /* 0x000fc80000000033 */
[----:B------:R-:W-:-:S04]  /*39b0*/  FADD R28, R32, R53 ;  /* 0x00000035201c7221 */ /* 0x000fc80000000000 */
[----:B------:R-:W-:Y:S01]  /*39c0*/  FMUL R26, R49, R28 ;  /* 0x0000001c311a7220 */ /* 0x000fe20000400000 */
[----:B------:R-:W-:-:S03]  /*39d0*/  FADD R32, -R32, R28 ;  /* 0x0000001c20207221 */ /* 0x000fc60000000100 */
[----:B------:R-:W0:Y:S01]  /*39e0*/  FRND R51, R26 ;  /* 0x0000001a00337307 */ /* 0x000e220000201000 */
[----:B------:R-:W-:Y:S01]  /*39f0*/  FADD R53, R53, -R32 ;  /* 0x8000002035357221 */ /* 0x000fe20000000000 */
[C---:B------:R-:W-:Y:S01]  /*3a00*/  FFMA R28, R49.reuse, R28, -R26 ;  /* 0x0000001c311c7223 */ /* 0x040fe2000000081a */
[----:B-1----:R-:W-:Y:S01]  /*3a10*/  @!P0 FADD R32, R38, R38 ;  /* 0x0000002626208221 */ /* 0x002fe20000000000 */
[C---:B------:R-:W-:Y:S02]  /*3a20*/  FSETP.GT.AND P2, PT, |R26|.reuse, 152, PT ;  /* 0x431800001a00780b */ /* 0x040fe40003f44200 */
[C---:B------:R-:W-:Y:S01]  /*3a30*/  FFMA R53, R49.reuse, R53, R28 ;  /* 0x0000003531357223 */ /* 0x040fe2000000001c */
[----:B------:R-:W-:Y:S01]  /*3a40*/  @!P0 FADD R32, R49, -R32 ;  /* 0x8000002031208221 */ /* 0x000fe20000000000 */
[----:B------:R-:W-:Y:S02]  /*3a50*/  MOV R49, 0x391fcb8e ;  /* 0x391fcb8e00317802 */ /* 0x000fe40000000f00 */
[----:B------:R-:W-:-:S02]  /*3a60*/  FSETP.GEU.AND P3, PT, R26, RZ, PT ;  /* 0x000000ff1a00720b */ /* 0x000fc40003f6e000 */
[----:B------:R-:W-:Y:S01]  /*3a70*/  FSETP.NEU.AND P5, PT, |R32|, 1, !P0 ;  /* 0x3f8000002000780b */ /* 0x000fe200047ad200 */
[----:B0-----:R-:W-:Y:S01]  /*3a80*/  FADD R28, R26, -R51 ;  /* 0x800000331a1c7221 */ /* 0x001fe20000000000 */
[----:B------:R-:W-:-:S03]  /*3a90*/  FSETP.GT.AND P1, PT, R51, RZ, PT ;  /* 0x000000ff3300720b */ /* 0x000fc60003f24000 */
[----:B------:R-:W-:Y:S01]  /*3aa0*/  FADD R28, R28, R53 ;  /* 0x000000351c1c7221 */ /* 0x000fe20000000000 */
[----:B------:R-:W-:-:S03]  /*3ab0*/  SEL R32, RZ, 0x83000000, P1 ;  /* 0x83000000ff207807 */ /* 0x000fc60000800000 */
[----:B------:R-:W-:-:S04]  /*3ac0*/  FFMA R49, R28, R49, 0.0013391353422775864601 ;  /* 0x3aaf85ed1c317423 */ /* 0x000fc80000000031 */
[----:B------:R-:W-:Y:S01]  /*3ad0*/  @P5 LOP3.LUT R20, R20, 0x7fffffff, RZ, 0xc0, !PT ;  /* 0x7fffffff14145812 */ /* 0x000fe200078ec0ff */
[----:B------:R-:W-:-:S04]  /*3ae0*/  FFMA R49, R28, R49, 0.0096188392490148544312 ;  /* 0x3c1d98561c317423 */ /* 0x000fc80000000031 */
[C---:B------:R-:W-:Y:S02]  /*3af0*/  FFMA R51, R28.reuse, R49, 0.055503588169813156128 ;  /* 0x3d6357bb1c337423 */ /* 0x040fe40000000031 */
[----:B------:R0:W1:Y:S02]  /*3b00*/  F2I.NTZ R49, R26 ;  /* 0x0000001a00317305 */ /* 0x0000640000203100 */
[----:B------:R-:W-:-:S04]  /*3b10*/  FFMA R51, R28, R51, 0.24022644758224487305 ;  /* 0x3e75fdec1c337423 */ /* 0x000fc80000000033 */
[----:B------:R-:W-:Y:S01]  /*3b20*/  FFMA R51, R28, R51, 0.69314718246459960938 ;  /* 0x3f3172181c337423 */ /* 0x000fe20000000033 */
[----:B0-----:R-:W-:-:S03]  /*3b30*/  FSEL R26, RZ, +INF , !P3 ;  /* 0x7f800000ff1a7808 */ /* 0x001fc60005800000 */
[----:B------:R-:W-:Y:S01]  /*3b40*/  FFMA R51, R28, R51, 1 ;  /* 0x3f8000001c337423 */ /* 0x000fe20000000033 */
[----:B------:R-:W-:Y:S02]  /*3b50*/  IADD3 R28, PT, PT, R32, 0x7f000000, RZ ;  /* 0x7f000000201c7810 */ /* 0x000fe40007ffe0ff */
[----:B-1----:R-:W-:-:S03]  /*3b60*/  LEA R49, R49, -R32, 0x17 ;  /* 0x8000002031317211 */ /* 0x002fc600078eb8ff */
[----:B------:R-:W-:-:S04]  /*3b70*/  FMUL R28, R28, R51 ;  /* 0x000000331c1c7220 */ /* 0x000fc80000400000 */
[----:B------:R-:W-:Y:S01]  /*3b80*/  @!P2 FMUL R26, R49, R28 ;  /* 0x0000001c311aa220 */ /* 0x000fe20000400000 */
[----:B------:R-:W-:-:S07]  /*3b90*/  @!P0 IMAD.MOV.U32 R26, RZ, RZ, R20 ;  /* 0x000000ffff1a8224 */ /* 0x000fce00078e0014 */
.L_x_86:
[----:B------:R-:W-:Y:S05]  /*3ba0*/  BSYNC.RECONVERGENT B2 ;  /* 0x0000000000027941 */ /* 0x000fea0003800200 */
.L_x_85:
[----:B------:R-:W2:Y:S04]  /*3bb0*/  LDG.E R20, desc[UR8][R54.64+0x78] ;  /* 0x0000780836147981 */ /* 0x000ea8000c1e1900 */
[----:B------:R-:W3:Y:S04]  /*3bc0*/  LDG.E R28, desc[UR8][R54.64+0x7c] ;  /* 0x00007c08361c7981 */ /* 0x000ee8000c1e1900 */
[----:B------:R-:W4:Y:S01]  /*3bd0*/  LDG.E R32, desc[UR8][R54.64+0x80] ;  /* 0x0000800836207981 */ /* 0x000f22000c1e1900 */
[-C--:B-----5:R-:W-:Y:S01]  /*3be0*/  FFMA R31, R2, R26.reuse, R31 ;  /* 0x0000001a021f7223 */ /* 0x0a0fe2000000001f */
[-C--:B------:R-:W-:Y:S01]  /*3bf0*/  FFMA R29, R29, R26.reuse, R22 ;  /* 0x0000001a1d1d7223 */ /* 0x080fe20000000016 */
[----:B------:R-:W-:-:S02]  /*3c00*/  FFMA R37, R30, R26, R37 ;  /* 0x0000001a1e257223 */ /* 0x000fc40000000025 */
[----:B--2---:R-:W-:Y:S01]  /*3c10*/  FMUL R31, R20, R31 ;  /* 0x0000001f141f7220 */ /* 0x004fe20000400000 */
[----:B---3--:R-:W-:Y:S01]  /*3c20*/  FMUL R30, R28, R29 ;  /* 0x0000001d1c1e7220 */ /* 0x008fe20000400000 */
[----:B----4-:R-:W-:Y:S01]  /*3c30*/  FMUL R26, R32, R37 ;  /* 0x00000025201a7220 */ /* 0x010fe20000400000 */
[----:B------:R-:W-:Y:S06]  /*3c40*/  BRA `(.L_x_78) ;  /* 0x0000000400287947 */ /* 0x000fec0003800000 */
.L_x_77:
[----:B0-----:R-:W0:Y:S02]  /*3c50*/  LDC.64 R28, c[0x0][0x380] ;  /* 0x0000e000ff1c7b82 */ /* 0x001e240000000a00 */
[----:B0-----:R-:W-:-:S06]  /*3c60*/  IMAD.WIDE R28, R3, 0x20, R28 ;  /* 0x00000020031c7825 */ /* 0x001fcc00078e021c */
[----:B------:R-:W3:Y:S01]  /*3c70*/  LDG.E R28, desc[UR8][R28.64+0x34c] ;  /* 0x00034c081c1c7981 */ /* 0x000ee2000c1e1900 */
[----:B------:R-:W0:Y:S01]  /*3c80*/  F2F.F64.F32 R30, R5 ;  /* 0x00000005001e7310 */ /* 0x000e220000201800 */
[----:B------:R-:W-:Y:S01]  /*3c90*/  UMOV UR6, 0x9999999a ;  /* 0x9999999a00067882 */ /* 0x000fe20000000000 */
[----:B------:R-:W-:Y:S01]  /*3ca0*/  UMOV UR7, 0x3fb99999 ;  /* 0x3fb9999900077882 */ /* 0x000fe20000000000 */
[----:B------:R-:W-:Y:S01]  /*3cb0*/  BSSY.RECONVERGENT B2, `(.L_x_87) ;  /* 0x000003c000027945 */ /* 0x000fe20003800200 */
[----:B0-----:R-:W-:-:S10]  /*3cc0*/  DMUL R30, R30, UR6 ;  /* 0x000000061e1e7c28 */ /* 0x001fd40008000000 */
[----:B------:R-:W0:Y:S08]  /*3cd0*/  F2F.F32.F64 R30, R30 ;  /* 0x0000001e001e7310 */ /* 0x000e300000301000 */
[----:B0-----:R-:W-:Y:S01]  /*3ce0*/  FRND.FLOOR R2, R30 ;  /* 0x0000001e00027307 */ /* 0x001fe20000205000 */
[----:B---3--:R-:W-:-:S07]  /*3cf0*/  FMUL R20, R7, R28 ;  /* 0x0000001c07147220 */ /* 0x008fce0000400000 */
[----:B-----5:R-:W0:Y:S02]  /*3d00*/  FRND.FLOOR R37, R20 ;  /* 0x0000001400257307 */ /* 0x020e240000205000 */
[----:B0-----:R-:W-:-:S04]  /*3d10*/  FADD R2, R2, R37 ;  /* 0x0000002502027221 */ /* 0x001fc80000000000 */
[C---:B------:R-:W-:Y:S01]  /*3d20*/  FADD R22, |R2|.reuse, -RZ ;  /* 0x800000ff02167221 */ /* 0x040fe20000000200 */
[----:B------:R-:W-:-:S13]  /*3d30*/  FSETP.GEU.AND P0, PT, |R2|, 2, PT ;  /* 0x400000000200780b */ /* 0x000fda0003f0e200 */
[----:B------:R-:W-:Y:S05]  /*3d40*/  @!P0 BRA `(.L_x_88) ;  /* 0x0000000000c88947 */ /* 0x000fea0003800000 */
[----:B------:R-:W-:-:S13]  /*3d50*/  FSETP.GTU.AND P0, PT, R22, 16777216, PT ;  /* 0x4b8000001600780b */ /* 0x000fda0003f0c000 */
[----:B------:R-:W-:Y:S05]  /*3d60*/  @P0 BRA `(.L_x_89) ;  /* 0x00000000005c0947 */ /* 0x000fea0003800000 */
[----:B------:R-:W-:Y:S01]  /*3d70*/  FMUL R20, R22, 0.5 ;  /* 0x3f00000016147820 */ /* 0x000fe20000400000 */
[----:B------:R-:W-:Y:S03]  /*3d80*/  BSSY.RECONVERGENT B3, `(.L_x_90) ;  /* 0x0000013000037945 */ /* 0x000fe60003800200 */
[----:B------:R-:W0:Y:S02]  /*3d90*/  FRND.TRUNC R29, R20 ;  /* 0x00000014001d7307 */ /* 0x000e24000020d000 */
[----:B0-----:R-:W-:-:S05]  /*3da0*/  FFMA R31, R29, -2, R22 ;  /* 0xc00000001d1f7823 */ /* 0x001fca0000000016 */
[----:B------:R-:W-:-:S13]  /*3db0*/  ISETP.GE.U32.AND P0, PT, R31, 0x40000000, PT ;  /* 0x400000001f00780c */ /* 0x000fda0003f06070 */
[----:B------:R-:W-:Y:S05]  /*3dc0*/  @!P0 BRA `(.L_x_91) ;  /* 0x0000000000388947 */ /* 0x000fea0003800000 */
[----:B------:R-:W-:-:S04]  /*3dd0*/  ISETP.GE.U32.AND P0, PT, R31, -0x7fffffff, PT ;  /* 0x800000011f00780c */ /* 0x000fc80003f06070 */
[----:B------:R-:W-:-:S09]  /*3de0*/  FSETP.GEU.OR P1, PT, R31, -2, !P0 ;  /* 0xc00000001f00780b */ /* 0x000fd2000472e400 */
[----:B------:R-:W-:-:S04]  /*3df0*/  @P0 FADD R20, R29, -1 ;  /* 0xbf8000001d140421 */ /* 0x000fc80000000000 */
[----:B------:R-:W-:-:S05]  /*3e00*/  @!P1 FADD R20, R20, -1 ;  /* 0xbf80000014149421 */ /* 0x000fca0000000000 */
[----:B------:R-:W-:Y:S01]  /*3e10*/  @P0 MOV R29, R20 ;  /* 0x00000014001d0202 */ /* 0x000fe20000000f00 */
[----:B------:R-:W-:Y:S06]  /*3e20*/  @P0 BRA `(.L_x_91) ;  /* 0x0000000000200947 */ /* 0x000fec0003800000 */
[----:B------:R-:W-:Y:S01]  /*3e30*/  FSETP.GE.AND P0, PT, R31, 4, PT ;  /* 0x408000001f00780b */ /* 0x000fe20003f06000 */
[----:B------:R-:W-:-:S12]  /*3e40*/  FADD R29, R29, 1 ;  /* 0x3f8000001d1d7421 */ /* 0x000fd80000000000 */
[----:B------:R-:W-:-:S05]  /*3e50*/  @P0 MOV R20, 0x40000000 ;  /* 0x4000000000140802 */ /* 0x000fca0000000f00 */
[----:B------:R-:W-:-:S05]  /*3e60*/  @P0 FFMA R20, R20, -3, R31 ;  /* 0xc040000014140823 */ /* 0x000fca000000001f */
[----:B------:R-:W-:Y:S01]  /*3e70*/  FSETP.GE.AND P1, PT, R20, RZ, P0 ;  /* 0x000000ff1400720b */ /* 0x000fe20000726000 */
[----:B------:R-:W-:-:S12]  /*3e80*/  @P0 FADD R20, R29, 1 ;  /* 0x3f8000001d140421 */ /* 0x000fd80000000000 */
[----:B------:R-:W-:-:S05]  /*3e90*/  @P1 FADD R20, R20, 1 ;  /* 0x3f80000014141421 */ /* 0x000fca0000000000 */
[----:B------:R-:W-:-:S07]  /*3ea0*/  @P0 MOV R29, R20 ;  /* 0x00000014001d0202 */ /* 0x000fce0000000f00 */
.L_x_91:
[----:B------:R-:W-:Y:S05]  /*3eb0*/  BSYNC.RECONVERGENT B3 ;  /* 0x0000000000037941 */ /* 0x000fea0003800200 */
.L_x_90:
[----:B------:R-:W-:Y:S01]  /*3ec0*/  FFMA R22, R29, -2, R22 ;  /* 0xc00000001d167823 */ /* 0x000fe20000000016 */
[----:B------:R-:W-:Y:S06]  /*3ed0*/  BRA `(.L_x_88) ;  /* 0x0000000000647947 */ /* 0x000fec0003800000 */
.L_x_89:
[C---:B------:R-:W-:Y:S01]  /*3ee0*/  LOP3.LUT R20, R22.reuse, 0xff800000, RZ, 0xc0, !PT ;  /* 0xff80000016147812 */ /* 0x040fe200078ec0ff */
[----:B------:R-:W-:Y:S01]  /*3ef0*/  BSSY.RECONVERGENT B3, `(.L_x_92) ;  /* 0x0000015000037945 */ /* 0x000fe20003800200 */
[----:B------:R-:W-:Y:S02]  /*3f00*/  ISETP.GT.U32.AND P0, PT, R22, 0x7f7fffff, PT ;  /* 0x7f7fffff1600780c */ /* 0x000fe40003f04070 */
[----:B------:R-:W-:Y:S02]  /*3f10*/  IADD3 R26, PT, PT, R20, -0x40000000, RZ ;  /* 0xc0000000141a7810 */ /* 0x000fe40007ffe0ff */
[----:B------:R-:W-:Y:S02]  /*3f20*/  LOP3.LUT R20, R22, 0x7fffff, RZ, 0xc0, !PT ;  /* 0x007fffff16147812 */ /* 0x000fe400078ec0ff */
[----:B------:R-:W-:Y:S02]  /*3f30*/  ISETP.NE.AND P1, PT, R26, RZ, PT ;  /* 0x000000ff1a00720c */ /* 0x000fe40003f25270 */
[----:B------:R-:W-:-:S02]  /*3f40*/  MOV R28, 0x7fffffff ;  /* 0x7fffffff001c7802 */ /* 0x000fc40000000f00 */
[----:B------:R-:W-:Y:S02]  /*3f50*/  LOP3.LUT R20, R20, 0x3f800000, RZ, 0xfc, !PT ;  /* 0x3f80000014147812 */ /* 0x000fe400078efcff */
[----:B------:R-:W-:-:S07]  /*3f60*/  FSEL R28, R28, 16777216, P0 ;  /* 0x4b8000001c1c7808 */ /* 0x000fce0000000000 */
[----:B------:R-:W-:Y:S05]  /*3f70*/  @!P1 BRA `(.L_x_93) ;  /* 0x0000000000309947 */ /* 0x000fea0003800000 */
.L_x_94:
[----:B------:R-:W-:-:S04]  /*3f80*/  VIMNMX.U32 R29, PT, PT, R26, 0xb800000, PT ;  /* 0x0b8000001a1d7848 */ /* 0x000fc80003fe0000 */
[C---:B------:R-:W-:Y:S02]  /*3f90*/  IADD3 R20, PT, PT, R29.reuse, R20, RZ ;  /* 0x000000141d147210 */ /* 0x040fe40007ffe0ff */
[----:B------:R-:W-:-:S03]  /*3fa0*/  IADD3 R26, PT, PT, -R29, R26, RZ ;  /* 0x0000001a1d1a7210 */ /* 0x000fc60007ffe1ff */
[----:B------:R-:W-:Y:S01]  /*3fb0*/  FADD R31, R20, -R20 ;  /* 0x80000014141f7221 */ /* 0x000fe20000000000 */
[----:B------:R-:W-:-:S03]  /*3fc0*/  ISETP.NE.AND P1, PT, R26, RZ, PT ;  /* 0x000000ff1a00720c */ /* 0x000fc60003f25270 */
[----:B------:R-:W-:-:S04]  /*3fd0*/  FADD R31, R20, R31 ;  /* 0x0000001f141f7221 */ /* 0x000fc80000000000 */
[----:B------:R-:W-:-:S04]  /*3fe0*/  FADD R22, R20, -R31 ;  /* 0x8000001f14167221 */ /* 0x000fc80000000000 */
[----:B------:R-:W-:-:S04]  /*3ff0*/  FFMA.RZ R22, R22, 1, R31 ;  /* 0x3f80000016167823 */ /* 0x000fc8000000c01f */
[----:B------:R-:W0:Y:S02]  /*4000*/  FRND.TRUNC R31, R22 ;  /* 0x00000016001f7307 */ /* 0x000e24000020d000 */
[----:B0-----:R-:W-:-:S05]  /*4010*/  FADD R20, R20, -R31 ;  /* 0x8000001f14147221 */ /* 0x001fca0000000000 */
[----:B------:R-:W-:-:S13]  /*4020*/  ISETP.NE.AND P0, PT, R20, RZ, PT ;  /* 0x000000ff1400720c */ /* 0x000fda0003f05270 */
[----:B------:R-:W-:Y:S05]  /*4030*/  @P0 BRA P1, `(.L_x_94) ;  /* 0xfffffffc00d00947 */ /* 0x000fea000083ffff */
.L_x_93:
[----:B------:R-:W-:Y:S05]  /*4040*/  BSYNC.RECONVERGENT B3 ;  /* 0x0000000000037941 */ /* 0x000fea0003800200 */
.L_x_92:
[----:B------:R-:W-:-:S04]  /*4050*/  FMUL R29, R20, 1.1920928955078125e-07 ;  /* 0x34000000141d7820 */ /* 0x000fc80000400000 */
[----:B------:R-:W-:-:S07]  /*4060*/  FMUL R22, R28, R29 ;  /* 0x0000001d1c167220 */ /* 0x000fce0000400000 */
.L_x_88:
[----:B------:R-:W-:Y:S05]  /*4070*/  BSYNC.RECONVERGENT B2 ;  /* 0x0000000000027941 */ /* 0x000fea0003800200 */
.L_x_87:
[----:B------:R-:W-:Y:S01]  /*4080*/  FADD R29, |R2|, -RZ ;  /* 0x800000ff021d7221 */ /* 0x000fe20000000200 */
[----:B------:R-:W-:-:S04]  /*4090*/  FSETP.NAN.AND P0, PT, |R22|, |R22|, PT ;  /* 0x400000161600720b */ /* 0x000fc80003f08200 */
[----:B------:R-:W-:-:S04]  /*40a0*/  LOP3.LUT R29, R22, 0x80000000, R29, 0xb8, !PT ;  /* 0x80000000161d7812 */ /* 0x000fc800078eb81d */
[----:B------:R-:W-:-:S04]  /*40b0*/  FSEL R29, R22, R29, P0 ;  /* 0x0000001d161d7208 */ /* 0x000fc80000000000 */
[C---:B------:R-:W-:Y:S02]  /*40c0*/  FSET.BF.GEU.AND R31, R29.reuse, 1, PT ;  /* 0x3f8000001d1f780a */ /* 0x040fe4000380e000 */
[C---:B------:R-:W-:Y:S02]  /*40d0*/  FSET.BF.GEU.AND R30, R29.reuse, 1, PT ;  /* 0x3f8000001d1e780a */ /* 0x040fe4000380e000 */
[----:B------:R-:W-:-:S07]  /*40e0*/  FSET.BF.GEU.AND R26, R29, 1, PT ;  /* 0x3f8000001d1a780a */ /* 0x000fce000380e000 */
.L_x_78:
[----:B------:R-:W-:Y:S05]  /*40f0*/  BSYNC.RECONVERGENT B1 ;  /* 0x0000000000017941 */ /* 0x000fea0003800200 */
.L_x_76:
[----:B------:R-:W-:-:S13]  /*4100*/  FSETP.GT.AND P0, PT, R4, RZ, PT ;  /* 0x000000ff0400720b */ /* 0x000fda0003f04000 */
[----:B------:R-:W-:Y:S05]  /*4110*/  @!P0 BRA `(.L_x_75) ;  /* 0x0000000000388947 */ /* 0x000fea0003800000 */
[----:B------:R-:W-:Y:S01]  /*4120*/  IADD3 R27, PT, PT, R27, 0x1, RZ ;  /* 0x000000011b1b7810 */ /* 0x000fe20007ffe0ff */
[----:B------:R-:W-:Y:S01]  /*4130*/  FMUL R2, R8, R35 ;  /* 0x0000002308027220 */ /* 0x000fe20000400000 */
[----:B------:R-:W-:Y:S01]  /*4140*/  IMAD.MOV.U32 R32, RZ, RZ, R4 ;  /* 0x000000ffff207224 */ /* 0x000fe200078e0004 */
[----:B-----5:R-:W-:Y:S02]  /*4150*/  MOV R40, R5 ;  /* 0x0000000500287202 */ /* 0x020fe40000000f00 */
[----:B------:R-:W-:Y:S01]  /*4160*/  ISETP.NE.AND P0, PT, R27, 0x6, PT ;  /* 0x000000061b00780c */ /* 0x000fe20003f05270 */
[----:B0-----:R-:W-:Y:S01]  /*4170*/  FFMA R29, R9, R34, R2 ;  /* 0x00000022091d7223 */ /* 0x001fe20000000002 */
[----:B------:R-:W-:Y:S02]  /*4180*/  MOV R37, R6 ;  /* 0x0000000600257202 */ /* 0x000fe40000000f00 */
[----:B------:R-:W-:Y:S01]  /*4190*/  MOV R38, R7 ;  /* 0x0000000700267202 */ /* 0x000fe20000000f00 */
[----:B------:R-:W-:-:S04]  /*41a0*/  FFMA R29, R10, R33, R29 ;  /* 0x000000210a1d7223 */ /* 0x000fc8000000001d */
[----:B------:R-:W-:-:S04]  /*41b0*/  FMUL R29, R29, -2 ;  /* 0xc00000001d1d7820 */ /* 0x000fc80000400000 */
[-C--:B------:R-:W-:Y:S01]  /*41c0*/  FFMA R35, R8, R29.reuse, R35 ;  /* 0x0000001d08237223 */ /* 0x080fe20000000023 */
[-C--:B------:R-:W-:Y:S01]  /*41d0*/  FFMA R34, R9, R29.reuse, R34 ;  /* 0x0000001d09227223 */ /* 0x080fe20000000022 */
[----:B------:R-:W-:Y:S01]  /*41e0*/  FFMA R33, R10, R29, R33 ;  /* 0x0000001d0a217223 */ /* 0x000fe20000000021 */
[----:B------:R-:W-:Y:S06]  /*41f0*/  @P0 BRA `(.L_x_95) ;  /* 0xffffffc000e80947 */ /* 0x000fec000383ffff */
.L_x_75:
[----:B------:R-:W-:Y:S05]  /*4200*/  BSYNC.RECONVERGENT B0 ;  /* 0x0000000000007941 */ /* 0x000fea0003800200 */
.L_x_6:
[----:B------:R-:W3:Y:S01]  /*4210*/  LDC.64 R2, c[0x0][0x388] ;  /* 0x0000e200ff027b82 */ /* 0x000ee20000000a00 */
[-C--:B------:R-:W-:Y:S01]  /*4220*/  FFMA.SAT R23, R30, R25.reuse, R23 ;  /* 0x000000191e177223 */ /* 0x080fe20000002017 */
[----:B------:R-:W-:Y:S01]  /*4230*/  FFMA.SAT R21, R26, R25, R21 ;  /* 0x000000191a157223 */ /* 0x000fe20000002015 */
[----:B------:R-:W-:Y:S01]  /*4240*/  FFMA.SAT R24, R25, R31, R24 ;  /* 0x0000001f19187223 */ /* 0x000fe20000002018 */
[----:B------:R-:W-:Y:S02]  /*4250*/  HFMA2 R18, -RZ, RZ, 0, 1.5199184417724609375e-05 ;  /* 0x000000ffff127431 */ /* 0x000fe400000001ff */
[----:B------:R-:W-:Y:S01]  /*4260*/  FMUL R23, R23, 255 ;  /* 0x437f000017177820 */ /* 0x000fe20000400000 */
[----:B------:R-:W-:Y:S01]  /*4270*/  FMUL R21, R21, 255 ;  /* 0x437f000015157820 */ /* 0x000fe20000400000 */
[----:B------:R-:W-:-:S04]  /*4280*/  FMUL R24, R24, 255 ;  /* 0x437f000018187820 */ /* 0x000fc80000400000 */
[----:B------:R-:W4:Y:S08]  /*4290*/  F2I.U32.TRUNC.NTZ R5, R24 ;  /* 0x0000001800057305 */ /* 0x000f30000020f000 */
[----:B------:R-:W0:Y:S01]  /*42a0*/  F2I.U32.TRUNC.NTZ R23, R23 ;  /* 0x0000001700177305 */ /* 0x000e22000020f000 */
[----:B---3-5:R-:W-:-:S07]  /*42b0*/  IMAD.WIDE R36, R36, 0x4, R2 ;  /* 0x0000000424247825 */ /* 0x028fce00078e0202 */
[----:B------:R-:W3:Y:S01]  /*42c0*/  F2I.U32.TRUNC.NTZ R21, R21 ;  /* 0x0000001500157305 */ /* 0x000ee2000020f000 */
[----:B------:R-:W-:Y:S04]  /*42d0*/  STG.E.U8 desc[UR8][R36.64+0x3], R18 ;  /* 0x0000031224007986 */ /* 0x000fe8000c101108 */
[----:B----4-:R-:W-:Y:S04]  /*42e0*/  STG.E.U8 desc[UR8][R36.64+0x2], R5 ;  /* 0x0000020524007986 */ /* 0x010fe8000c101108 */
[----:B0-----:R-:W-:Y:S04]  /*42f0*/  STG.E.U8 desc[UR8][R36.64+0x1], R23 ;  /* 0x0000011724007986 */ /* 0x001fe8000c101108 */
[----:B---3--:R-:W-:Y:S01]  /*4300*/  STG.E.U8 desc[UR8][R36.64], R21 ;  /* 0x0000001524007986 */ /* 0x008fe2000c101108 */
[----:B------:R-:W-:Y:S05]  /*4310*/  EXIT ;  /* 0x000000000000794d */ /* 0x000fea0003800000 */
        .weak           $__internal_0_$__cuda_sm20_rcp_rn_f32_slowpath
        .type           $__internal_0_$__cuda_sm20_rcp_rn_f32_slowpath,@function
        .size           $__internal_0_$__cuda_sm20_rcp_rn_f32_slowpath,($__internal_1_$__cuda_sm20_sqrt_rn_f32_slowpath - $__internal_0_$__cuda_sm20_rcp_rn_f32_slowpath)
$__internal_0_$__cuda_sm20_rcp_rn_f32_slowpath:
[----:B------:R-:W-:Y:S01]  /*4320*/  SHF.L.U32 R49, R2, 0x1, RZ ;  /* 0x0000000102317819 */ /* 0x000fe200000006ff */
[----:B------:R-:W-:Y:S03]  /*4330*/  BSSY.RECONVERGENT B3, `(.L_x_96) ;  /* 0x0000030000037945 */ /* 0x000fe60003800200 */
[----:B------:R-:W-:-:S04]  /*4340*/  SHF.R.U32.HI R49, RZ, 0x18, R49 ;  /* 0x00000018ff317819 */ /* 0x000fc80000011631 */
[----:B------:R-:W-:-:S13]  /*4350*/  ISETP.NE.U32.AND P0, PT, R49, RZ, PT ;  /* 0x000000ff3100720c */ /* 0x000fda0003f05070 */
[----:B------:R-:W-:Y:S05]  /*4360*/  @P0 BRA `(.L_x_97) ;  /* 0x0000000000280947 */ /* 0x000fea0003800000 */
[----:B------:R-:W-:-:S04]  /*4370*/  SHF.L.U32 R49, R2, 0x1, RZ ;  /* 0x0000000102317819 */ /* 0x000fc800000006ff */
[----:B------:R-:W-:-:S13]  /*4380*/  ISETP.NE.AND P0, PT, R49, RZ, PT ;  /* 0x000000ff3100720c */ /* 0x000fda0003f05270 */
[----:B------:R-:W-:Y:S01]  /*4390*/  @P0 FFMA R50, R2, 1.84467440737095516160e+19, RZ ;  /* 0x5f80000002320823 */ /* 0x000fe200000000ff */
[----:B------:R-:W-:Y:S08]  /*43a0*/  @!P0 MUFU.RCP R51, R2 ;  /* 0x0000000200338308 */ /* 0x000ff00000001000 */
[----:B------:R-:W0:Y:S02]  /*43b0*/  @P0 MUFU.RCP R49, R50 ;  /* 0x0000003200310308 */ /* 0x000e240000001000 */
[----:B0-----:R-:W-:-:S04]  /*43c0*/  @P0 FFMA R52, R50, R49, -1 ;  /* 0xbf80000032340423 */ /* 0x001fc80000000031 */
[----:B------:R-:W-:-:S04]  /*43d0*/  @P0 FADD.FTZ R52, -R52, -RZ ;  /* 0x800000ff34340221 */ /* 0x000fc80000010100 */
[----:B------:R-:W-:-:S04]  /*43e0*/  @P0 FFMA R52, R49, R52, R49 ;  /* 0x0000003431340223 */ /* 0x000fc80000000031 */
[----:B------:R-:W-:Y:S01]  /*43f0*/  @P0 FFMA R51, R52, 1.84467440737095516160e+19, RZ ;  /* 0x5f80000034330823 */ /* 0x000fe200000000ff */
[----:B------:R-:W-:Y:S06]  /*4400*/  BRA `(.L_x_98) ;  /* 0x0000000000887947 */ /* 0x000fec0003800000 */
.L_x_97:
[----:B------:R-:W-:-:S04]  /*4410*/  IADD3 R50, PT, PT, R49, -0xfd, RZ ;  /* 0xffffff0331327810 */ /* 0x000fc80007ffe0ff */
[----:B------:R-:W-:-:S13]  /*4420*/  ISETP.GT.U32.AND P0, PT, R50, 0x1, PT ;  /* 0x000000013200780c */ /* 0x000fda0003f04070 */
[----:B------:R-:W-:Y:S05]  /*4430*/  @P0 BRA `(.L_x_99) ;  /* 0x0000000000780947 */ /* 0x000fea0003800000 */
[----:B------:R-:W-:Y:S01]  /*4440*/  LOP3.LUT R56, R2, 0x7fffff, RZ, 0xc0, !PT ;  /* 0x007fffff02387812 */ /* 0x000fe200078ec0ff */
[----:B------:R-:W-:-:S03]  /*4450*/  VIADD R49, R49, 0xffffff04 ;  /* 0xffffff0431317836 */ /* 0x000fc60000000000 */
[----:B------:R-:W-:-:S04]  /*4460*/  LOP3.LUT R56, R56, 0x3f800000, RZ, 0xfc, !PT ;  /* 0x3f80000038387812 */ /* 0x000fc800078efcff */
[----:B------:R-:W0:Y:S02]  /*4470*/  MUFU.RCP R53, R56 ;  /* 0x0000003800357308 */ /* 0x000e240000001000 */
[----:B0-----:R-:W-:-:S04]  /*4480*/  FFMA R52, R56, R53, -1 ;  /* 0xbf80000038347423 */ /* 0x001fc80000000035 */
[----:B------:R-:W-:-:S04]  /*4490*/  FADD.FTZ R52, -R52, -RZ ;  /* 0x800000ff34347221 */ /* 0x000fc80000010100 */
[CCC-:B------:R-:W-:Y:S01]  /*44a0*/  FFMA.RM R51, R53.reuse, R52.reuse, R53.reuse ;  /* 0x0000003435337223 */ /* 0x1c0fe20000004035 */
[----:B------:R-:W-:Y:S01]  /*44b0*/  FFMA.RP R52, R53, R52, R53 ;  /* 0x0000003435347223 */ /* 0x000fe20000008035 */
[----:B------:R-:W-:-:S04]  /*44c0*/  MOV R53, 0x3 ;  /* 0x0000000300357802 */ /* 0x000fc80000000f00 */
[C---:B------:R-:W-:Y:S02]  /*44d0*/  FSETP.NEU.FTZ.AND P0, PT, R51.reuse, R52, PT ;  /* 0x000000343300720b */ /* 0x040fe40003f1d000 */
[----:B------:R-:W-:Y:S02]  /*44e0*/  LOP3.LUT R51, R51, 0x7fffff, RZ, 0xc0, !PT ;  /* 0x007fffff33337812 */ /* 0x000fe400078ec0ff */
[----:B------:R-:W-:Y:S02]  /*44f0*/  SHF.L.U32 R52, R53, R50, RZ ;  /* 0x0000003235347219 */ /* 0x000fe400000006ff */
[----:B------:R-:W-:-:S04]  /*4500*/  LOP3.LUT R51, R51, 0x800000, RZ, 0xfc, !PT ;  /* 0x0080000033337812 */ /* 0x000fc800078efcff */
[----:B------:R-:W-:Y:S02]  /*4510*/  LOP3.LUT R53, R52, R51, RZ, 0xc0, !PT ;  /* 0x0000003334357212 */ /* 0x000fe400078ec0ff */
[----:B------:R-:W-:Y:S02]  /*4520*/  SEL R52, RZ, 0xffffffff, !P0 ;  /* 0xffffffffff347807 */ /* 0x000fe40004000000 */
[-C--:B------:R-:W-:Y:S02]  /*4530*/  SHF.R.U32.HI R53, RZ, R50.reuse, R53 ;  /* 0x00000032ff357219 */ /* 0x080fe40000011635 */
[----:B------:R-:W-:Y:S02]  /*4540*/  IADD3 R52, PT, PT, -R52, RZ, RZ ;  /* 0x000000ff34347210 */ /* 0x000fe40007ffe1ff */
[----:B------:R-:W-:Y:S02]  /*4550*/  LOP3.LUT P0, RZ, R53, 0x1, RZ, 0xc0, !PT ;  /* 0x0000000135ff7812 */ /* 0x000fe4000780c0ff */
[----:B------:R-:W-:-:S02]  /*4560*/  LOP3.LUT P1, RZ, R52, R50, R51, 0xf8, !PT ;  /* 0x0000003234ff7212 */ /* 0x000fc4000782f833 */
[----:B------:R-:W-:Y:S02]  /*4570*/  LOP3.LUT P2, RZ, R53, 0x2, RZ, 0xc0, !PT ;  /* 0x0000000235ff7812 */ /* 0x000fe4000784c0ff */
[----:B------:R-:W-:Y:S02]  /*4580*/  SHF.R.U32.HI R49, RZ, R49, R51 ;  /* 0x00000031ff317219 */ /* 0x000fe40000011633 */
[----:B------:R-:W-:Y:S02]  /*4590*/  PLOP3.LUT P0, PT, P0, P1, P2, 0xe0, 0x0 ;  /* 0x000000000000781c */ /* 0x000fe40000703c20 */
[----:B------:R-:W-:Y:S02]  /*45a0*/  LOP3.LUT P1, RZ, R2, 0x7fffff, RZ, 0xc0, !PT ;  /* 0x007fffff02ff7812 */ /* 0x000fe4000782c0ff */
[----:B------:R-:W-:-:S04]  /*45b0*/  SEL R50, RZ, 0x1, !P0 ;  /* 0x00000001ff327807 */ /* 0x000fc80004000000 */
[----:B------:R-:W-:-:S04]  /*45c0*/  IADD3 R50, PT, PT, -R50, RZ, RZ ;  /* 0x000000ff32327210 */ /* 0x000fc80007ffe1ff */
[----:B------:R-:W-:-:S13]  /*45d0*/  ISETP.GE.AND P0, PT, R50, RZ, PT ;  /* 0x000000ff3200720c */ /* 0x000fda0003f06270 */
[----:B------:R-:W-:-:S04]  /*45e0*/  @!P0 IADD3 R49, PT, PT, R49, 0x1, RZ ;  /* 0x0000000131318810 */ /* 0x000fc80007ffe0ff */
[----:B------:R-:W-:-:S04]  /*45f0*/  @!P1 SHF.L.U32 R49, R49, 0x1, RZ ;  /* 0x0000000131319819 */ /* 0x000fc800000006ff */
[----:B------:R-:W-:Y:S01]  /*4600*/  LOP3.LUT R51, R49, 0x80000000, R2, 0xf8, !PT ;  /* 0x8000000031337812 */ /* 0x000fe200078ef802 */
[----:B------:R-:W-:Y:S06]  /*4610*/  BRA `(.L_x_98) ;  /* 0x0000000000047947 */ /* 0x000fec0003800000 */
.L_x_99:
[----:B------:R0:W1:Y:S02]  /*4620*/  MUFU.RCP R51, R2 ;  /* 0x0000000200337308 */ /* 0x0000640000001000 */
.L_x_98:
[----:B------:R-:W-:Y:S05]  /*4630*/  BSYNC.RECONVERGENT B3 ;  /* 0x0000000000037941 */ /* 0x000fea0003800200 */
.L_x_96:
[----:B------:R-:W-:-:S04]  /*4640*/  HFMA2 R49, -RZ, RZ, 0, 0 ;  /* 0x00000000ff317431 */ /* 0x000fc800000001ff */
[----:B01----:R-:W-:Y:S05]  /*4650*/  RET.REL.NODEC R48 `(_Z13gpuRayTracingPK15RayTracingParamP5Color) ;  /* 0xffffffb830687950 */ /* 0x003fea0003c3ffff */
        .weak           $__internal_1_$__cuda_sm20_sqrt_rn_f32_slowpath
        .type           $__internal_1_$__cuda_sm20_sqrt_rn_f32_slowpath,@function
        .size           $__internal_1_$__cuda_sm20_sqrt_rn_f32_slowpath,($__internal_2_$__cuda_sm3x_div_rn_noftz_f32_slowpath - $__internal_1_$__cuda_sm20_sqrt_rn_f32_slowpath)
$__internal_1_$__cuda_sm20_sqrt_rn_f32_slowpath:
[----:B------:R-:W-:-:S13]  /*4660*/  LOP3.LUT P0, RZ, R48, 0x7fffffff, RZ, 0xc0, !PT ;  /* 0x7fffffff30ff7812 */ /* 0x000fda000780c0ff */
[----:B------:R-:W-:Y:S01]  /*4670*/  @!P0 MOV R50, R48 ;  /* 0x0000003000328202 */ /* 0x000fe20000000f00 */
[----:B------:R-:W-:Y:S06]  /*4680*/  @!P0 BRA `(.L_x_100) ;  /* 0x0000000000408947 */ /* 0x000fec0003800000 */
[----:B------:R-:W-:-:S13]  /*4690*/  FSETP.GEU.FTZ.AND P0, PT, R48, RZ, PT ;  /* 0x000000ff3000720b */ /* 0x000fda0003f1e000 */
[----:B------:R-:W-:Y:S01]  /*46a0*/  @!P0 MOV R50, 0x7fffffff ;  /* 0x7fffffff00328802 */ /* 0x000fe20000000f00 */
[----:B------:R-:W-:Y:S06]  /*46b0*/  @!P0 BRA `(.L_x_100) ;  /* 0x0000000000348947 */ /* 0x000fec0003800000 */
[----:B------:R-:W-:-:S13]  /*46c0*/  FSETP.GTU.FTZ.AND P0, PT, |R48|, +INF , PT ;  /* 0x7f8000003000780b */ /* 0x000fda0003f1c200 */
[----:B------:R-:W-:Y:S01]  /*46d0*/  @P0 FADD.FTZ R50, R48, 1 ;  /* 0x3f80000030320421 */ /* 0x000fe20000010000 */
[----:B------:R-:W-:Y:S06]  /*46e0*/  @P0 BRA `(.L_x_100) ;  /* 0x0000000000280947 */ /* 0x000fec0003800000 */
[----:B------:R-:W-:-:S13]  /*46f0*/  FSETP.NEU.FTZ.AND P0, PT, |R48|, +INF , PT ;  /* 0x7f8000003000780b */ /* 0x000fda0003f1d200 */
[----:B------:R-:W-:-:S04]  /*4700*/  @P0 FFMA R53, R48, 1.84467440737095516160e+19, RZ ;  /* 0x5f80000030350823 */ /* 0x000fc800000000ff */
[----:B------:R-:W0:Y:S02]  /*4710*/  @P0 MUFU.RSQ R51, R53 ;  /* 0x0000003500330308 */ /* 0x000e240000001400 */
[----:B0-----:R-:W-:Y:S01]  /*4720*/  @P0 FMUL.FTZ R50, R53, R51 ;  /* 0x0000003335320220 */ /* 0x001fe20000410000 */
[----:B------:R-:W-:-:S03]  /*4730*/  @P0 FMUL.FTZ R51, R51, 0.5 ;  /* 0x3f00000033330820 */ /* 0x000fc60000410000 */
[----:B------:R-:W-:-:S04]  /*4740*/  @P0 FADD.FTZ R49, -R50, -RZ ;  /* 0x800000ff32310221 */ /* 0x000fc80000010100 */
[----:B------:R-:W-:-:S04]  /*4750*/  @P0 FFMA R49, R50, R49, R53 ;  /* 0x0000003132310223 */ /* 0x000fc80000000035 */
[----:B------:R-:W-:Y:S01]  /*4760*/  @P0 FFMA R49, R49, R51, R50 ;  /* 0x0000003331310223 */ /* 0x000fe20000000032 */
[----:B------:R-:W-:-:S03]  /*4770*/  @!P0 MOV R50, R48 ;  /* 0x0000003000328202 */ /* 0x000fc60000000f00 */
[----:B------:R-:W-:-:S07]  /*4780*/  @P0 FMUL.FTZ R50, R49, 2.3283064365386962891e-10 ;  /* 0x2f80000031320820 */ /* 0x000fce0000410000 */
.L_x_100:
[----:B------:R-:W-:Y:S02]  /*4790*/  HFMA2 R49, -RZ, RZ, 0, 0 ;  /* 0x00000000ff317431 */ /* 0x000fe400000001ff */
[----:B------:R-:W-:-:S04]  /*47a0*/  IMAD.MOV.U32 R48, RZ, RZ, R2 ;  /* 0x000000ffff307224 */ /* 0x000fc800078e0002 */
[----:B------:R-:W-:Y:S05]  /*47b0*/  RET.REL.NODEC R48 `(_Z13gpuRayTracingPK15RayTracingParamP5Color) ;  /* 0xffffffb830107950 */ /* 0x000fea0003c3ffff */
        .weak           $__internal_2_$__cuda_sm3x_div_rn_noftz_f32_slowpath
        .type           $__internal_2_$__cuda_sm3x_div_rn_noftz_f32_slowpath,@function
        .size           $__internal_2_$__cuda_sm3x_div_rn_noftz_f32_slowpath,(.L_x_115 - $__internal_2_$__cuda_sm3x_div_rn_noftz_f32_slowpath)
$__internal_2_$__cuda_sm3x_div_rn_noftz_f32_slowpath:
[----:B------:R-:W-:Y:S01]  /*47c0*/  SHF.R.U32.HI R39, RZ, 0x17, R48 ;  /* 0x00000017ff277819 */ /* 0x000fe20000011630 */
[----:B------:R-:W-:Y:S01]  /*47d0*/  BSSY.RECONVERGENT B1, `(.L_x_101) ;  /* 0x0000062000017945 */ /* 0x000fe20003800200 */
[----:B------:R-:W-:Y:S02]  /*47e0*/  SHF.R.U32.HI R44, RZ, 0x17, R47 ;  /* 0x00000017ff2c7819 */ /* 0x000fe4000001162f */
[----:B------:R-:W-:Y:S02]  /*47f0*/  LOP3.LUT R39, R39, 0xff, RZ, 0xc0, !PT ;  /* 0x000000ff27277812 */ /* 0x000fe400078ec0ff */
[----:B------:R-:W-:Y:S02]  /*4800*/  LOP3.LUT R44, R44, 0xff, RZ, 0xc0, !PT ;  /* 0x000000ff2c2c7812 */ /* 0x000fe400078ec0ff */
[----:B------:R-:W-:Y:S02]  /*4810*/  IADD3 R43, PT, PT, R39, -0x1, RZ ;  /* 0xffffffff272b7810 */ /* 0x000fe40007ffe0ff */
[----:B------:R-:W-:-:S02]  /*4820*/  IADD3 R0, PT, PT, R44, -0x1, RZ ;  /* 0xffffffff2c007810 */ /* 0x000fc40007ffe0ff */
[----:B------:R-:W-:-:S04]  /*4830*/  ISETP.GT.U32.AND P0, PT, R43, 0xfd, PT ;  /* 0x000000fd2b00780c */ /* 0x000fc80003f04070 */
[----:B------:R-:W-:-:S13]  /*4840*/  ISETP.GT.U32.OR P0, PT, R0, 0xfd, P0 ;  /* 0x000000fd0000780c */ /* 0x000fda0000704470 */
[----:B------:R-:W-:Y:S01]  /*4850*/  @!P0 MOV R41, RZ ;  /* 0x000000ff00298202 */ /* 0x000fe20000000f00 */
[----:B------:R-:W-:Y:S06]  /*4860*/  @!P0 BRA `(.L_x_102) ;  /* 0x00000000005c8947 */ /* 0x000fec0003800000 */
[----:B------:R-:W-:Y:S02]  /*4870*/  FSETP.GTU.FTZ.AND P0, PT, |R47|, +INF , PT ;  /* 0x7f8000002f00780b */ /* 0x000fe40003f1c200 */
[----:B------:R-:W-:-:S04]  /*4880*/  FSETP.GTU.FTZ.AND P1, PT, |R48|, +INF , PT ;  /* 0x7f8000003000780b */ /* 0x000fc80003f3c200 */
[----:B------:R-:W-:-:S13]  /*4890*/  PLOP3.LUT P0, PT, P0, P1, PT, 0xf8, 0x8f ;  /* 0x00000000008f781c */ /* 0x000fda0000703f70 */
[----:B------:R-:W-:Y:S05]  /*48a0*/  @P0 BRA `(.L_x_103) ;  /* 0x00000004004c0947 */ /* 0x000fea0003800000 */
[----:B------:R-:W-:-:S13]  /*48b0*/  LOP3.LUT P0, RZ, R48, 0x7fffffff, R47, 0xc8, !PT ;  /* 0x7fffffff30ff7812 */ /* 0x000fda000780c82f */
[----:B------:R-:W-:Y:S05]  /*48c0*/  @!P0 BRA `(.L_x_104) ;  /* 0x00000004003c8947 */ /* 0x000fea0003800000 */
[C---:B------:R-:W-:Y:S02]  /*48d0*/  FSETP.NEU.FTZ.AND P0, PT, |R47|.reuse, +INF , PT ;  /* 0x7f8000002f00780b */ /* 0x040fe40003f1d200 */
[----:B------:R-:W-:Y:S02]  /*48e0*/  FSETP.NEU.FTZ.AND P2, PT, |R48|, +INF , PT ;  /* 0x7f8000003000780b */ /* 0x000fe40003f5d200 */
[----:B------:R-:W-:-:S11]  /*48f0*/  FSETP.NEU.FTZ.AND P1, PT, |R47|, +INF , PT ;  /* 0x7f8000002f00780b */ /* 0x000fd60003f3d200 */
[----:B------:R-:W-:Y:S05]  /*4900*/  @!P2 BRA !P0, `(.L_x_104) ;  /* 0x00000004002ca947 */ /* 0x000fea0004000000 */
[----:B------:R-:W-:-:S04]  /*4910*/  LOP3.LUT P0, RZ, R47, 0x7fffffff, RZ, 0xc0, !PT ;  /* 0x7fffffff2fff7812 */ /* 0x000fc8000780c0ff */
[----:B------:R-:W-:-:S13]  /*4920*/  PLOP3.LUT P0, PT, P2, P0, PT, 0x2f, 0xf2 ;  /* 0x0000000000f2781c */ /* 0x000fda0001700577 */
[----:B------:R-:W-:Y:S05]  /*4930*/  @P0 BRA `(.L_x_105) ;  /* 0x0000000400180947 */ /* 0x000fea0003800000 */
[----:B------:R-:W-:-:S04]  /*4940*/  LOP3.LUT P0, RZ, R48, 0x7fffffff, RZ, 0xc0, !PT ;  /* 0x7fffffff30ff7812 */ /* 0x000fc8000780c0ff */
[----:B------:R-:W-:-:S13]  /*4950*/  PLOP3.LUT P0, PT, P1, P0, PT, 0x2f, 0xf2 ;  /* 0x0000000000f2781c */ /* 0x000fda0000f00577 */
[----:B------:R-:W-:Y:S05]  /*4960*/  @P0 BRA `(.L_x_106) ;  /* 0x0000000400000947 */ /* 0x000fea0003800000 */
[----:B------:R-:W-:Y:S02]  /*4970*/  ISETP.GE.AND P0, PT, R0, RZ, PT ;  /* 0x000000ff0000720c */ /* 0x000fe40003f06270 */
[----:B------:R-:W-:-:S11]  /*4980*/  ISETP.GE.AND P1, PT, R43, RZ, PT ;  /* 0x000000ff2b00720c */ /* 0x000fd60003f26270 */
[----:B------:R-:W-:Y:S01]  /*4990*/  @P0 MOV R41, RZ ;  /* 0x000000ff00290202 */ /* 0x000fe20000000f00 */
[----:B------:R-:W-:Y:S01]  /*49a0*/  @!P0 FFMA R47, R47, 1.84467440737095516160e+19, RZ ;  /* 0x5f8000002f2f8823 */ /* 0x000fe200000000ff */
[----:B------:R-:W-:Y:S01]  /*49b0*/  @!P0 MOV R41, 0xffffffc0 ;  /* 0xffffffc000298802 */ /* 0x000fe20000000f00 */
[----:B------:R-:W-:-:S03]  /*49c0*/  @!P1 FFMA R48, R48, 1.84467440737095516160e+19, RZ ;  /* 0x5f80000030309823 */ /* 0x000fc600000000ff */
[----:B------:R-:W-:-:S07]  /*49d0*/  @!P1 IADD3 R41, PT, PT, R41, 0x40, RZ ;  /* 0x0000004029299810 */ /* 0x000fce0007ffe0ff */
.L_x_102:
[----:B------:R-:W-:Y:S01]  /*49e0*/  LEA R45, R39, 0xc0800000, 0x17 ;  /* 0xc0800000272d7811 */ /* 0x000fe200078eb8ff */
[----:B------:R-:W-:Y:S01]  /*49f0*/  VIADD R44, R44, 0xffffff81 ;  /* 0xffffff812c2c7836 */ /* 0x000fe20000000000 */
[----:B------:R-:W-:Y:S02]  /*4a00*/  BSSY.RECONVERGENT B2, `(.L_x_107) ;  /* 0x0000035000027945 */ /* 0x000fe40003800200 */
[----:B------:R-:W-:-:S04]  /*4a10*/  IADD3 R45, PT, PT, -R45, R48, RZ ;  /* 0x000000302d2d7210 */ /* 0x000fc80007ffe1ff */
[----:B------:R0:W1:Y:S02]  /*4a20*/  MUFU.RCP R0, R45 ;  /* 0x0000002d00007308 */ /* 0x0000640000001000 */
[----:B0-----:R-:W-:-:S04]  /*4a30*/  FADD.FTZ R45, -R45, -RZ ;  /* 0x800000ff2d2d7221 */ /* 0x001fc80000010100 */
[----:B-1----:R-:W-:-:S04]  /*4a40*/  FFMA R43, R0, R45, 1 ;  /* 0x3f800000002b7423 */ /* 0x002fc8000000002d */
[----:B------:R-:W-:Y:S01]  /*4a50*/  FFMA R43, R0, R43, R0 ;  /* 0x0000002b002b7223 */ /* 0x000fe20000000000 */
[C---:B------:R-:W-:Y:S01]  /*4a60*/  IMAD R0, R44.reuse, -0x800000, R47 ;  /* 0xff8000002c007824 */ /* 0x040fe200078e022f */
[----:B------:R-:W-:-:S03]  /*4a70*/  IADD3 R44, PT, PT, R44, 0x7f, -R39 ;  /* 0x0000007f2c2c7810 */ /* 0x000fc60007ffe827 */
[----:B------:R-:W-:Y:S01]  /*4a80*/  FFMA R48, R0, R43, RZ ;  /* 0x0000002b00307223 */ /* 0x000fe200000000ff */
[----:B------:R-:W-:-:S03]  /*4a90*/  IADD3 R41, PT, PT, R44, R41, RZ ;  /* 0x000000292c297210 */ /* 0x000fc60007ffe0ff */
[----:B------:R-:W-:-:S04]  /*4aa0*/  FFMA R47, R45, R48, R0 ;  /* 0x000000302d2f7223 */ /* 0x000fc80000000000 */
[----:B------:R-:W-:-:S04]  /*4ab0*/  FFMA R48, R43, R47, R48 ;  /* 0x0000002f2b307223 */ /* 0x000fc80000000030 */
[----:B------:R-:W-:-:S04]  /*4ac0*/  FFMA R45, R45, R48, R0 ;  /* 0x000000302d2d7223 */ /* 0x000fc80000000000 */
[----:B------:R-:W-:-:S05]  /*4ad0*/  FFMA R0, R43, R45, R48 ;  /* 0x0000002d2b007223 */ /* 0x000fca0000000030 */
[----:B------:R-:W-:-:S04]  /*4ae0*/  SHF.R.U32.HI R44, RZ, 0x17, R0 ;  /* 0x00000017ff2c7819 */ /* 0x000fc80000011600 */
[----:B------:R-:W-:-:S04]  /*4af0*/  LOP3.LUT R44, R44, 0xff, RZ, 0xc0, !PT ;  /* 0x000000ff2c2c7812 */ /* 0x000fc800078ec0ff */
[----:B------:R-:W-:-:S04]  /*4b00*/  IADD3 R39, PT, PT, R44, R41, RZ ;  /* 0x000000292c277210 */ /* 0x000fc80007ffe0ff */
[----:B------:R-:W-:-:S04]  /*4b10*/  IADD3 R44, PT, PT, R39, -0x1, RZ ;  /* 0xffffffff272c7810 */ /* 0x000fc80007ffe0ff */
[----:B------:R-:W-:-:S13]  /*4b20*/  ISETP.GE.U32.AND P0, PT, R44, 0xfe, PT ;  /* 0x000000fe2c00780c */ /* 0x000fda0003f06070 */
[----:B------:R-:W-:Y:S05]  /*4b30*/  @!P0 BRA `(.L_x_108) ;  /* 0x0000000000808947 */ /* 0x000fea0003800000 */
[----:B------:R-:W-:-:S13]  /*4b40*/  ISETP.GT.AND P0, PT, R39, 0xfe, PT ;  /* 0x000000fe2700780c */ /* 0x000fda0003f04270 */
[----:B------:R-:W-:Y:S05]  /*4b50*/  @P0 BRA `(.L_x_109) ;  /* 0x00000000006c0947 */ /* 0x000fea0003800000 */
[----:B------:R-:W-:-:S13]  /*4b60*/  ISETP.GE.AND P0, PT, R39, 0x1, PT ;  /* 0x000000012700780c */ /* 0x000fda0003f06270 */
[----:B------:R-:W-:Y:S05]  /*4b70*/  @P0 BRA `(.L_x_110) ;  /* 0x0000000000740947 */ /* 0x000fea0003800000 */
[----:B------:R-:W-:Y:S02]  /*4b80*/  ISETP.GE.AND P0, PT, R39, -0x18, PT ;  /* 0xffffffe82700780c */ /* 0x000fe40003f06270 */
[----:B------:R-:W-:-:S11]  /*4b90*/  LOP3.LUT R0, R0, 0x80000000, RZ, 0xc0, !PT ;  /* 0x8000000000007812 */ /* 0x000fd600078ec0ff */
[----:B------:R-:W-:Y:S05]  /*4ba0*/  @!P0 BRA `(.L_x_110) ;  /* 0x0000000000688947 */ /* 0x000fea0003800000 */
[CCC-:B------:R-:W-:Y:S01]  /*4bb0*/  FFMA.RZ R41, R43.reuse, R45.reuse, R48.reuse ;  /* 0x0000002d2b297223 */ /* 0x1c0fe2000000c030 */
[CCC-:B------:R-:W-:Y:S01]  /*4bc0*/  FFMA.RP R44, R43.reuse, R45.reuse, R48.reuse ;  /* 0x0000002d2b2c7223 */ /* 0x1c0fe20000008030 */
[----:B------:R-:W-:Y:S01]  /*4bd0*/  FFMA.RM R43, R43, R45, R48 ;  /* 0x0000002d2b2b7223 */ /* 0x000fe20000004030 */
[----:B------:R-:W-:Y:S02]  /*4be0*/  ISETP.NE.AND P2, PT, R39, RZ, PT ;  /* 0x000000ff2700720c */ /* 0x000fe40003f45270 */
[----:B------:R-:W-:Y:S02]  /*4bf0*/  LOP3.LUT R41, R41, 0x7fffff, RZ, 0xc0, !PT ;  /* 0x007fffff29297812 */ /* 0x000fe400078ec0ff */
[----:B------:R-:W-:Y:S02]  /*4c00*/  FSETP.NEU.FTZ.AND P0, PT, R44, R43, PT ;  /* 0x0000002b2c00720b */ /* 0x000fe40003f1d000 */
[----:B------:R-:W-:Y:S02]  /*4c10*/  IADD3 R43, PT, PT, R39, 0x20, RZ ;  /* 0x00000020272b7810 */ /* 0x000fe40007ffe0ff */
[----:B------:R-:W-:-:S02]  /*4c20*/  LOP3.LUT R44, R41, 0x800000, RZ, 0xfc, !PT ;  /* 0x00800000292c7812 */ /* 0x000fc400078efcff */
[C---:B------:R-:W-:Y:S02]  /*4c30*/  ISETP.NE.AND P1, PT, R39.reuse, RZ, PT ;  /* 0x000000ff2700720c */ /* 0x040fe40003f25270 */
[----:B------:R-:W-:Y:S02]  /*4c40*/  IADD3 R39, PT, PT, -R39, RZ, RZ ;  /* 0x000000ff27277210 */ /* 0x000fe40007ffe1ff */
[----:B------:R-:W-:Y:S02]  /*4c50*/  SHF.L.U32 R43, R44, R43, RZ ;  /* 0x0000002b2c2b7219 */ /* 0x000fe400000006ff */
[----:B------:R-:W-:Y:S02]  /*4c60*/  SEL R39, R39, RZ, P2 ;  /* 0x000000ff27277207 */ /* 0x000fe40001000000 */
[----:B------:R-:W-:Y:S02]  /*4c70*/  ISETP.NE.AND P1, PT, R43, RZ, P1 ;  /* 0x000000ff2b00720c */ /* 0x000fe40000f25270 */
[----:B------:R-:W-:-:S02]  /*4c80*/  SHF.R.U32.HI R44, RZ, R39, R44 ;  /* 0x00000027ff2c7219 */ /* 0x000fc4000001162c */
[----:B------:R-:W-:Y:S02]  /*4c90*/  PLOP3.LUT P0, PT, P0, P1, PT, 0xf8, 0x8f ;  /* 0x00000000008f781c */ /* 0x000fe40000703f70 */
[----:B------:R-:W-:Y:S02]  /*4ca0*/  SHF.R.U32.HI R41, RZ, 0x1, R44 ;  /* 0x00000001ff297819 */ /* 0x000fe4000001162c */
[----:B------:R-:W-:-:S04]  /*4cb0*/  SEL R48, RZ, 0x1, !P0 ;  /* 0x00000001ff307807 */ /* 0x000fc80004000000 */
[----:B------:R-:W-:-:S04]  /*4cc0*/  LOP3.LUT R39, R48, 0x1, R41, 0xf8, !PT ;  /* 0x0000000130277812 */ /* 0x000fc800078ef829 */
[----:B------:R-:W-:-:S04]  /*4cd0*/  LOP3.LUT R44, R39, R44, RZ, 0xc0, !PT ;  /* 0x0000002c272c7212 */ /* 0x000fc800078ec0ff */
[----:B------:R-:W-:-:S04]  /*4ce0*/  IADD3 R41, PT, PT, R41, R44, RZ ;  /* 0x0000002c29297210 */ /* 0x000fc80007ffe0ff */
[----:B------:R-:W-:Y:S01]  /*4cf0*/  LOP3.LUT R0, R41, R0, RZ, 0xfc, !PT ;  /* 0x0000000029007212 */ /* 0x000fe200078efcff */
[----:B------:R-:W-:Y:S06]  /*4d00*/  BRA `(.L_x_110) ;  /* 0x0000000000107947 */ /* 0x000fec0003800000 */
.L_x_109:
[----:B------:R-:W-:-:S04]  /*4d10*/  LOP3.LUT R0, R0, 0x80000000, RZ, 0xc0, !PT ;  /* 0x8000000000007812 */ /* 0x000fc800078ec0ff */
[----:B------:R-:W-:Y:S01]  /*4d20*/  LOP3.LUT R0, R0, 0x7f800000, RZ, 0xfc, !PT ;  /* 0x7f80000000007812 */ /* 0x000fe200078efcff */
[----:B------:R-:W-:Y:S06]  /*4d30*/  BRA `(.L_x_110) ;  /* 0x0000000000047947 */ /* 0x000fec0003800000 */
.L_x_108:
[----:B------:R-:W-:-:S07]  /*4d40*/  LEA R0, R41, R0, 0x17 ;  /* 0x0000000029007211 */ /* 0x000fce00078eb8ff */
.L_x_110:
[----:B------:R-:W-:Y:S05]  /*4d50*/  BSYNC.RECONVERGENT B2 ;  /* 0x0000000000027941 */ /* 0x000fea0003800200 */
.L_x_107:
[----:B------:R-:W-:Y:S05]  /*4d60*/  BRA `(.L_x_111) ;  /* 0x0000000000207947 */ /* 0x000fea0003800000 */
.L_x_106:
[----:B------:R-:W-:-:S04]  /*4d70*/  LOP3.LUT R47, R48, 0x80000000, R47, 0x48, !PT ;  /* 0x80000000302f7812 */ /* 0x000fc800078e482f */
[----:B------:R-:W-:Y:S01]  /*4d80*/  LOP3.LUT R0, R47, 0x7f800000, RZ, 0xfc, !PT ;  /* 0x7f8000002f007812 */ /* 0x000fe200078efcff */
[----:B------:R-:W-:Y:S06]  /*4d90*/  BRA `(.L_x_111) ;  /* 0x0000000000147947 */ /* 0x000fec0003800000 */
.L_x_105:
[----:B------:R-:W-:Y:S01]  /*4da0*/  LOP3.LUT R0, R48, 0x80000000, R47, 0x48, !PT ;  /* 0x8000000030007812 */ /* 0x000fe200078e482f */
[----:B------:R-:W-:Y:S06]  /*4db0*/  BRA `(.L_x_111) ;  /* 0x00000000000c7947 */ /* 0x000fec0003800000 */
.L_x_104:
[----:B------:R-:W0:Y:S01]  /*4dc0*/  MUFU.RSQ R0, -QNAN ;  /* 0xffc0000000007908 */ /* 0x000e220000001400 */
[----:B------:R-:W-:Y:S05]  /*4dd0*/  BRA `(.L_x_111) ;  /* 0x0000000000047947 */ /* 0x000fea0003800000 */
.L_x_103:
[----:B------:R-:W-:-:S07]  /*4de0*/  FADD.FTZ R0, R47, R48 ;  /* 0x000000302f007221 */ /* 0x000fce0000010000 */
.L_x_111:
[----:B------:R-:W-:Y:S05]  /*4df0*/  BSYNC.RECONVERGENT B1 ;  /* 0x0000000000017941 */ /* 0x000fea0003800200 */
.L_x_101:
[----:B------:R-:W-:-:S04]  /*4e00*/  HFMA2 R43, -RZ, RZ, 0, 0 ;  /* 0x00000000ff2b7431 */ /* 0x000fc800000001ff */
[----:B0-----:R-:W-:Y:S05]  /*4e10*/  RET.REL.NODEC R42 `(_Z13gpuRayTracingPK15RayTracingParamP5Color) ;  /* 0xffffffb02a787950 */ /* 0x001fea0003c3ffff */
.L_x_112:
[----:B------:R-:W-:-:S00]  /*4e20*/  BRA `(.L_x_112) ;  /* 0xfffffffc00fc7947 */ /* 0x000fc0000383ffff */
[----:B------:R-:W-:-:S00]  /*4e30*/  NOP ;  /* 0x0000000000007918 */ /* 0x000fc00000000000 */
        /* <DEDUP_REMOVED lines=12> */
.L_x_115:


//--------------------- .nv.shared.reserved.0     --------------------------
	.section	.nv.shared.reserved.0,"aw",@nobits
	.weak		__nv_reservedSMEM_offset_0_alias
	.size		__nv_reservedSMEM_offset_0_alias, 0, 64
	.other		__nv_reservedSMEM_offset_0_alias,@"STO_CUDA_RESERVED_SHARED STV_DEFAULT"
__nv_reservedSMEM_offset_0_alias:
	.zero		0
	.zero		64


//--------------------- .nv.constant0._Z13gpuRayTracingPK15RayTracingParamP5Color --------------------------
	.section	.nv.constant0._Z13gpuRayTracingPK15RayTracingParamP5Color,"a",@progbits
	.sectionflags	@""
	.align	4
.nv.constant0._Z13gpuRayTracingPK15RayTracingParamP5Color:
	.zero		912


//--------------------- SYMBOLS --------------------------

	.type		.nv.reservedSmem.offset0,@object
	.size		.nv.reservedSmem.offset0,0x4
